	.target	sm_90a

	.elftype	@"ET_EXEC"


//--------------------- .note.nv.tkinfo           --------------------------
	.section	.note.nv.tkinfo,"",@"SHT_NOTE"
	.sectionflags	@"SHF_NOTE_NV_TKINFO"
	.tkinfo
        /*0018*/ 	.word	0x00000002
        /*0030*/ 	.string	""
        /*0030*/ 	.string	"ptxas"
        /*0030*/ 	.string	"Cuda compilation tools, release 13.0, V13.0.88"
        /*0030*/ 	.string	"Build cuda_13.0.r13.0/compiler.36424714_0"
        /*0030*/ 	.string	"-arch sm_90a -m 64 "



//--------------------- .note.nv.cuinfo           --------------------------
	.section	.note.nv.cuinfo,"",@"SHT_NOTE"
	.sectionflags	@"SHF_NOTE_NV_CUINFO"
        /*0018*/ 	.short	0x0002
        /*001a*/ 	.short	0x005a
        /*001c*/ 	.short	0x0082
	.zero		2


//--------------------- .nv.info                  --------------------------
	.section	.nv.info,"",@"SHT_CUDA_INFO"
	.align	4


	//----- nvinfo : EIATTR_REGCOUNT
	.align		4
        /*0000*/ 	.byte	0x04, 0x2f
        /*0002*/ 	.short	(.L_12 - .L_11)
	.align		4
.L_11:
        /*0004*/ 	.word	index@(_ZN7cutlass13device_kernelINS_4gemm6kernel13GemmUniversalIN4cute5tupleIJiiiiEEENS1_10collective13CollectiveMmaINS1_37MainloopSm90TmaGmmaWarpSpecializedFP8ILi4ENS5_IJNS4_1CILi1EEESB_SB_EEENS1_35KernelTmaWarpSpecializedCooperativeEEENS5_IJNSA_ILi256EEESF_NSA_ILi32EEEEEENS_12float_e5m2_tENS5_IJlSB_lEEESI_SJ_NS4_8TiledMMAINS4_8MMA_AtomIJNS4_4SM904GMMA31MMA_64x256x32_F32E5M2E5M2_SS_TNILNSN_7ScaleInE1ELSP_1EEEEEENS4_6LayoutINS5_IJNSA_ILi2EEESB_SB_EEENS5_IJSB_NSA_ILi0EEESV_EEEEENS5_IJNS4_10UnderscoreESY_SY_EEEEENS4_13SM90_TMA_LOADENS4_14ComposedLayoutINS4_7SwizzleILi1ELi4ELi3EEENS4_18smem_ptr_flag_bitsILi8EEENSS_INS5_IJNSA_ILi8EEESG_EEENS5_IJSG_SB_EEEEEEEvNS4_8identityES11_S1B_vS1C_EENS_8epilogue10collective6detail29Sm90TmaWarpSpecializedAdapterINS1F_15DefaultEpilogueISI_SJ_SJ_NS1E_6thread17LinearCombinationISI_Li1EffLNS1J_9ScaleType4KindE0ELNS_15FloatRoundStyleE2ESI_EENS1_15EpilogueDefaultEEEEEvvEEEEvNT_6ParamsE)
        /*0008*/ 	.word	0x000000a8


	//----- nvinfo : EIATTR_FRAME_SIZE
	.align		4
.L_12:
        /*000c*/ 	.byte	0x04, 0x11
        /*000e*/ 	.short	(.L_14 - .L_13)
	.align		4
.L_13:
        /*0010*/ 	.word	index@(_ZN7cutlass13device_kernelINS_4gemm6kernel13GemmUniversalIN4cute5tupleIJiiiiEEENS1_10collective13CollectiveMmaINS1_37MainloopSm90TmaGmmaWarpSpecializedFP8ILi4ENS5_IJNS4_1CILi1EEESB_SB_EEENS1_35KernelTmaWarpSpecializedCooperativeEEENS5_IJNSA_ILi256EEESF_NSA_ILi32EEEEEENS_12float_e5m2_tENS5_IJlSB_lEEESI_SJ_NS4_8TiledMMAINS4_8MMA_AtomIJNS4_4SM904GMMA31MMA_64x256x32_F32E5M2E5M2_SS_TNILNSN_7ScaleInE1ELSP_1EEEEEENS4_6LayoutINS5_IJNSA_ILi2EEESB_SB_EEENS5_IJSB_NSA_ILi0EEESV_EEEEENS5_IJNS4_10UnderscoreESY_SY_EEEEENS4_13SM90_TMA_LOADENS4_14ComposedLayoutINS4_7SwizzleILi1ELi4ELi3EEENS4_18smem_ptr_flag_bitsILi8EEENSS_INS5_IJNSA_ILi8EEESG_EEENS5_IJSG_SB_EEEEEEEvNS4_8identityES11_S1B_vS1C_EENS_8epilogue10collective6detail29Sm90TmaWarpSpecializedAdapterINS1F_15DefaultEpilogueISI_SJ_SJ_NS1E_6thread17LinearCombinationISI_Li1EffLNS1J_9ScaleType4KindE0ELNS_15FloatRoundStyleE2ESI_EENS1_15EpilogueDefaultEEEEEvvEEEEvNT_6ParamsE)
        /*0014*/ 	.word	0x00000670


	//----- nvinfo : EIATTR_MIN_STACK_SIZE
	.align		4
.L_14:
        /*0018*/ 	.byte	0x04, 0x12
        /*001a*/ 	.short	(.L_16 - .L_15)
	.align		4
.L_15:
        /*001c*/ 	.word	index@(_ZN7cutlass13device_kernelINS_4gemm6kernel13GemmUniversalIN4cute5tupleIJiiiiEEENS1_10collective13CollectiveMmaINS1_37MainloopSm90TmaGmmaWarpSpecializedFP8ILi4ENS5_IJNS4_1CILi1EEESB_SB_EEENS1_35KernelTmaWarpSpecializedCooperativeEEENS5_IJNSA_ILi256EEESF_NSA_ILi32EEEEEENS_12float_e5m2_tENS5_IJlSB_lEEESI_SJ_NS4_8TiledMMAINS4_8MMA_AtomIJNS4_4SM904GMMA31MMA_64x256x32_F32E5M2E5M2_SS_TNILNSN_7ScaleInE1ELSP_1EEEEEENS4_6LayoutINS5_IJNSA_ILi2EEESB_SB_EEENS5_IJSB_NSA_ILi0EEESV_EEEEENS5_IJNS4_10UnderscoreESY_SY_EEEEENS4_13SM90_TMA_LOADENS4_14ComposedLayoutINS4_7SwizzleILi1ELi4ELi3EEENS4_18smem_ptr_flag_bitsILi8EEENSS_INS5_IJNSA_ILi8EEESG_EEENS5_IJSG_SB_EEEEEEEvNS4_8identityES11_S1B_vS1C_EENS_8epilogue10collective6detail29Sm90TmaWarpSpecializedAdapterINS1F_15DefaultEpilogueISI_SJ_SJ_NS1E_6thread17LinearCombinationISI_Li1EffLNS1J_9ScaleType4KindE0ELNS_15FloatRoundStyleE2ESI_EENS1_15EpilogueDefaultEEEEEvvEEEEvNT_6ParamsE)
        /*0020*/ 	.word	0x00000670
.L_16:


//--------------------- .nv.compat                --------------------------
	.section	.nv.compat,"",@"SHT_CUDA_COMPAT_INFO"
	.align	4
        /*0000*/ 	.byte	0x02, 0x09, 0x01, 0x00, 0x02, 0x02, 0x04, 0x00, 0x02, 0x05, 0x05, 0x00, 0x03, 0x07, 0x01, 0x01
        /*0010*/ 	.byte	0x02, 0x03, 0x01, 0x00, 0x02, 0x06, 0x01, 0x00, 0x04, 0x0b, 0x08, 0x00, 0x00, 0x00, 0x00, 0x00
        /*0020*/ 	.byte	0x00, 0x00, 0x00, 0x00


//--------------------- .nv.info._ZN7cutlass13device_kernelINS_4gemm6kernel13GemmUniversalIN4cute5tupleIJiiiiEEENS1_10collective13CollectiveMmaINS1_37MainloopSm90TmaGmmaWarpSpecializedFP8ILi4ENS5_IJNS4_1CILi1EEESB_SB_EEENS1_35KernelTmaWarpSpecializedCooperativeEEENS5_IJNSA_ILi256EEESF_NSA_ILi32EEEEEENS_12float_e5m2_tENS5_IJlSB_lEEESI_SJ_NS4_8TiledMMAINS4_8MMA_AtomIJNS4_4SM904GMMA31MMA_64x256x32_F32E5M2E5M2_SS_TNILNSN_7ScaleInE1ELSP_1EEEEEENS4_6LayoutINS5_IJNSA_ILi2EEESB_SB_EEENS5_IJSB_NSA_ILi0EEESV_EEEEENS5_IJNS4_10UnderscoreESY_SY_EEEEENS4_13SM90_TMA_LOADENS4_14ComposedLayoutINS4_7SwizzleILi1ELi4ELi3EEENS4_18smem_ptr_flag_bitsILi8EEENSS_INS5_IJNSA_ILi8EEESG_EEENS5_IJSG_SB_EEEEEEEvNS4_8identityES11_S1B_vS1C_EENS_8epilogue10collective6detail29Sm90TmaWarpSpecializedAdapterINS1F_15DefaultEpilogueISI_SJ_SJ_NS1E_6thread17LinearCombinationISI_Li1EffLNS1J_9ScaleType4KindE0ELNS_15FloatRoundStyleE2ESI_EENS1_15EpilogueDefaultEEEEEvvEEEEvNT_6ParamsE --------------------------
	.section	.nv.info._ZN7cutlass13device_kernelINS_4gemm6kernel13GemmUniversalIN4cute5tupleIJiiiiEEENS1_10collective13CollectiveMmaINS1_37MainloopSm90TmaGmmaWarpSpecializedFP8ILi4ENS5_IJNS4_1CILi1EEESB_SB_EEENS1_35KernelTmaWarpSpecializedCooperativeEEENS5_IJNSA_ILi256EEESF_NSA_ILi32EEEEEENS_12float_e5m2_tENS5_IJlSB_lEEESI_SJ_NS4_8TiledMMAINS4_8MMA_AtomIJNS4_4SM904GMMA31MMA_64x256x32_F32E5M2E5M2_SS_TNILNSN_7ScaleInE1ELSP_1EEEEEENS4_6LayoutINS5_IJNSA_ILi2EEESB_SB_EEENS5_IJSB_NSA_ILi0EEESV_EEEEENS5_IJNS4_10UnderscoreESY_SY_EEEEENS4_13SM90_TMA_LOADENS4_14ComposedLayoutINS4_7SwizzleILi1ELi4ELi3EEENS4_18smem_ptr_flag_bitsILi8EEENSS_INS5_IJNSA_ILi8EEESG_EEENS5_IJSG_SB_EEEEEEEvNS4_8identityES11_S1B_vS1C_EENS_8epilogue10collective6detail29Sm90TmaWarpSpecializedAdapterINS1F_15DefaultEpilogueISI_SJ_SJ_NS1E_6thread17LinearCombinationISI_Li1EffLNS1J_9ScaleType4KindE0ELNS_15FloatRoundStyleE2ESI_EENS1_15EpilogueDefaultEEEEEvvEEEEvNT_6ParamsE,"",@"SHT_CUDA_INFO"
	.sectionflags	@""
	.align	4


	//----- nvinfo : EIATTR_CUDA_API_VERSION
	.align		4
        /*0000*/ 	.byte	0x04, 0x37
        /*0002*/ 	.short	(.L_18 - .L_17)
.L_17:
        /*0004*/ 	.word	0x00000082


	//----- nvinfo : EIATTR_KPARAM_INFO
	.align		4
.L_18:
        /*0008*/ 	.byte	0x04, 0x17
        /*000a*/ 	.short	(.L_20 - .L_19)
.L_19:
        /*000c*/ 	.word	0x00000000
        /*0010*/ 	.short	0x0000
        /*0012*/ 	.short	0x0070
        /*0014*/ 	.byte	0x00, 0xf0, 0x01, 0x10


	//----- nvinfo : EIATTR_SPARSE_MMA_MASK
	.align		4
.L_20:
        /*0018*/ 	.byte	0x03, 0x50
        /*001a*/ 	.short	0x0000


	//----- nvinfo : EIATTR_MAXREG_COUNT
	.align		4
        /*001c*/ 	.byte	0x03, 0x1b
        /*001e*/ 	.short	0x00a8


	//----- nvinfo : EIATTR_NUM_BARRIERS
	.align		4
        /*0020*/ 	.byte	0x02, 0x4c
        /*0022*/ 	.byte	0x01
	.zero		1


	//----- nvinfo : EIATTR_ANNOTATIONS
	.align		4
        /*0024*/ 	.byte	0x04, 0x55
        /*0026*/ 	.short	(.L_22 - .L_21)


	//   ....[0]....
.L_21:
        /*0028*/ 	.word	0x00000001
        /*002c*/ 	.byte	0x90, 0x05, 0x00, 0x00, 0x01, 0x00, 0x00, 0x00, 0xb0, 0x05, 0x00, 0x00, 0x01, 0x00, 0x00, 0x00
        /* <DEDUP_REMOVED lines=1352> */
        /*54bc*/ 	.byte	0x00, 0x33, 0x02, 0x00


	//----- nvinfo : EIATTR_MERCURY_ISA_VERSION
	.align		4
.L_22:
        /*54c0*/ 	.byte	0x03, 0x5f
        /*54c2*/ 	.short	0x0101


	//----- nvinfo : EIATTR_INT_WARP_WIDE_INSTR_OFFSETS
	.align		4
        /*54c4*/ 	.byte	0x04, 0x31
        /*54c6*/ 	.short	(.L_24 - .L_23)


	//   ....[0]....
.L_23:
        /*54c8*/ 	.word	0x00000480


	//   ....[1]....
        /*54cc*/ 	.word	0x000004a0


	//   ....[2]....
        /*54d0*/ 	.word	0x000005a0


	//----- nvinfo : EIATTR_COOP_GROUP_MASK_REGIDS
	.align		4
.L_24:
        /*54d4*/ 	.byte	0x04, 0x29
        /*54d6*/ 	.short	(.L_26 - .L_25)


	//   ....[0]....
.L_25:
        /*54d8*/ 	.word	0xffffffff


	//   ....[1]....
        /*54dc*/ 	.word	0xffffffff


	//   ....[2]....
        /*54e0*/ 	.word	0xffffffff


	//   ....[3]....
        /*54e4*/ 	.word	0xffffffff


	//   ....[4]....
        /*54e8*/ 	.word	0xffffffff


	//----- nvinfo : EIATTR_COOP_GROUP_INSTR_OFFSETS
	.align		4
.L_26:
        /*54ec*/ 	.byte	0x04, 0x28
        /*54ee*/ 	.short	(.L_28 - .L_27)


	//   ....[0]....
.L_27:
        /*54f0*/ 	.word	0x00000070


	//   ....[1]....
        /*54f4*/ 	.word	0x00000080


	//   ....[2]....
        /*54f8*/ 	.word	0x000001a0


	//   ....[3]....
        /*54fc*/ 	.word	0x000003c0


	//   ....[4]....
        /*5500*/ 	.word	0x000026d0


	//----- nvinfo : EIATTR_REG_RECONFIG
	.align		4
.L_28:
        /*5504*/ 	.byte	0x01, 0x54
	.zero		2


	//----- nvinfo : EIATTR_MBARRIER_INSTR_OFFSETS
	.align		4
        /*5508*/ 	.byte	0x04, 0x39
        /*550a*/ 	.short	(.L_30 - .L_29)


	//   ....[0]....
.L_29:
        /*550c*/ 	.word	0x00000320
        /*5510*/ 	.word	0x000000ff
        /*5514*/ 	.word	0x00000000
        /*5518*/ 	.short	0x0100
        /*551a*/ 	.byte	0x09
	.zero		1


	//   ....[1]....
        /*551c*/ 	.word	0x00000330
        /*5520*/ 	.word	0x000000ff
        /*5524*/ 	.word	0x00000020
        /*5528*/ 	.short	0x0100
        /*552a*/ 	.byte	0x09
	.zero		1


	//   ....[2]....
        /*552c*/ 	.word	0x00000340
        /*5530*/ 	.word	0x000000ff
        /*5534*/ 	.word	0x00000008
        /*5538*/ 	.short	0x0100
        /*553a*/ 	.byte	0x09
	.zero		1


	//   ....[3]....
        /*553c*/ 	.word	0x00000350
        /*5540*/ 	.word	0x000000ff
        /*5544*/ 	.word	0x00000028
        /*5548*/ 	.short	0x0100
        /*554a*/ 	.byte	0x09
	.zero		1


	//   ....[4]....
        /*554c*/ 	.word	0x00000360
        /*5550*/ 	.word	0x000000ff
        /*5554*/ 	.word	0x00000010
        /*5558*/ 	.short	0x0100
        /*555a*/ 	.byte	0x09
	.zero		1


	//   ....[5]....
        /*555c*/ 	.word	0x00000370
        /*5560*/ 	.word	0x000000ff
        /*5564*/ 	.word	0x00000030
        /*5568*/ 	.short	0x0100
        /*556a*/ 	.byte	0x09
	.zero		1


	//   ....[6]....
        /*556c*/ 	.word	0x00000380
        /*5570*/ 	.word	0x000000ff
        /*5574*/ 	.word	0x00000018
        /*5578*/ 	.short	0x0100
        /*557a*/ 	.byte	0x09
	.zero		1


	//   ....[7]....
        /*557c*/ 	.word	0x00000390
        /*5580*/ 	.word	0x000000ff
        /*5584*/ 	.word	0x00000038
        /*5588*/ 	.short	0x0100
        /*558a*/ 	.byte	0x09
	.zero		1


	//   ....[8]....
        /*558c*/ 	.word	0x000005d0
        /*5590*/ 	.word	0x000000ff
        /*5594*/ 	.word	0x00000050
        /*5598*/ 	.short	0x0100
        /*559a*/ 	.byte	0x06
	.zero		1


	//   ....[9]....
        /*559c*/ 	.word	0x000005e0
        /*55a0*/ 	.word	0x000000ff
        /*55a4*/ 	.word	0x00000058
        /*55a8*/ 	.short	0x0100
        /*55aa*/ 	.byte	0x06
	.zero		1


	//   ....[10]....
        /*55ac*/ 	.word	0x00002ac0
        /*55b0*/ 	.word	0x000000ff
        /*55b4*/ 	.word	0x00000000
        /*55b8*/ 	.short	0x010a
        /*55ba*/ 	.byte	0x07
	.zero		1


	//   ....[11]....
        /*55bc*/ 	.word	0x00002b20
        /*55c0*/ 	.word	0x000000ff
        /*55c4*/ 	.word	0x00000000
        /*55c8*/ 	.short	0x010a
        /*55ca*/ 	.byte	0x07
	.zero		1


	//   ....[12]....
        /*55cc*/ 	.word	0x000062e0
        /*55d0*/ 	.word	0x000000ff
        /*55d4*/ 	.word	0x00000000
        /*55d8*/ 	.short	0x010a
        /*55da*/ 	.byte	0x09
	.zero		1


	//   ....[13]....
        /*55dc*/ 	.word	0x00006320
        /*55e0*/ 	.word	0x000000ff
        /*55e4*/ 	.word	0x00000000
        /*55e8*/ 	.short	0x010a
        /*55ea*/ 	.byte	0x09
	.zero		1


	//   ....[14]....
        /*55ec*/ 	.word	0x0000af80
        /*55f0*/ 	.word	0x000000ff
        /*55f4*/ 	.word	0x00000000
        /*55f8*/ 	.short	0x0101
        /*55fa*/ 	.byte	0x08
	.zero		1


	//   ....[15]....
        /*55fc*/ 	.word	0x0000ea10
        /*5600*/ 	.word	0x000000ff
        /*5604*/ 	.word	0x00000000
        /*5608*/ 	.short	0x0101
        /*560a*/ 	.byte	0x06
	.zero		1


	//   ....[16]....
        /*560c*/ 	.word	0x00022550
        /*5610*/ 	.word	0x00000010
        /*5614*/ 	.word	0x00000020
        /*5618*/ 	.short	0x010a
        /*561a*/ 	.byte	0x3f
	.zero		1


	//   ....[17]....
        /*561c*/ 	.word	0x00022910
        /*5620*/ 	.word	0x00000002
        /*5624*/ 	.word	0x00000058
        /*5628*/ 	.short	0x0101
        /*562a*/ 	.byte	0x3f
	.zero		1


	//   ....[18]....
        /*562c*/ 	.word	0x00023040
        /*5630*/ 	.word	0x00000005
        /*5634*/ 	.word	0x00000000
        /*5638*/ 	.short	0x010a
        /*563a*/ 	.byte	0x3f
	.zero		1


	//   ....[19]....
        /*563c*/ 	.word	0x000230d0
        /*5640*/ 	.word	0x00000007
        /*5644*/ 	.word	0x00000000
        /*5648*/ 	.short	0x010a
        /*564a*/ 	.byte	0x3f
	.zero		1


	//   ....[20]....
        /*564c*/ 	.word	0x00023160
        /*5650*/ 	.word	0x00000007
        /*5654*/ 	.word	0x00000000
        /*5658*/ 	.short	0x010a
        /*565a*/ 	.byte	0x3f
	.zero		1


	//   ....[21]....
        /*565c*/ 	.word	0x000231f0
        /*5660*/ 	.word	0x00000003
        /*5664*/ 	.word	0x00000000
        /*5668*/ 	.short	0x010a
        /*566a*/ 	.byte	0x3f
	.zero		1


	//   ....[22]....
        /*566c*/ 	.word	0x00023260
        /*5670*/ 	.word	0x00000003
        /*5674*/ 	.word	0x00000000
        /*5678*/ 	.short	0x010a
        /*567a*/ 	.byte	0x3f
	.zero		1


	//   ....[23]....
        /*567c*/ 	.word	0x000232d0
        /*5680*/ 	.word	0x00000000
        /*5684*/ 	.word	0x00000000
        /*5688*/ 	.short	0x010a
        /*568a*/ 	.byte	0x3f
	.zero		1


	//   ....[24]....
        /*568c*/ 	.word	0x000233b0
        /*5690*/ 	.word	0x00000010
        /*5694*/ 	.word	0x00000020
        /*5698*/ 	.short	0x010a
        /*569a*/ 	.byte	0x3f
	.zero		1


	//   ....[25]....
        /*569c*/ 	.word	0x00023490
        /*56a0*/ 	.word	0x00000005
        /*56a4*/ 	.word	0x00000000
        /*56a8*/ 	.short	0x010a
        /*56aa*/ 	.byte	0x3f
	.zero		1


	//   ....[26]....
        /*56ac*/ 	.word	0x000234e0
        /*56b0*/ 	.word	0x00000007
        /*56b4*/ 	.word	0x00000000
        /*56b8*/ 	.short	0x010a
        /*56ba*/ 	.byte	0x3f
	.zero		1


	//   ....[27]....
        /*56bc*/ 	.word	0x00023530
        /*56c0*/ 	.word	0x00000007
        /*56c4*/ 	.word	0x00000000
        /*56c8*/ 	.short	0x010a
        /*56ca*/ 	.byte	0x3f
	.zero		1


	//----- nvinfo : EIATTR_NUM_MBARRIERS
	.align		4
.L_30:
        /*56cc*/ 	.byte	0x03, 0x38
        /*56ce*/ 	.short	0x000a


	//----- nvinfo : EIATTR_EXIT_INSTR_OFFSETS
	.align		4
        /*56d0*/ 	.byte	0x04, 0x1c
        /*56d2*/ 	.short	(.L_32 - .L_31)


	//   ....[0]....
.L_31:
        /*56d4*/ 	.word	0x00000640


	//   ....[1]....
        /*56d8*/ 	.word	0x00000fa0


	//   ....[2]....
        /*56dc*/ 	.word	0x00021b80


	//   ....[3]....
        /*56e0*/ 	.word	0x000221e0


	//   ....[4]....
        /*56e4*/ 	.word	0x00023240


	//----- nvinfo : EIATTR_MAX_THREADS
	.align		4
.L_32:
        /*56e8*/ 	.byte	0x04, 0x05
        /*56ea*/ 	.short	(.L_34 - .L_33)
.L_33:
        /*56ec*/ 	.word	0x00000180
        /*56f0*/ 	.word	0x00000001
        /*56f4*/ 	.word	0x00000001


	//----- nvinfo : EIATTR_CRS_STACK_SIZE
	.align		4
.L_34:
        /*56f8*/ 	.byte	0x04, 0x1e
        /*56fa*/ 	.short	(.L_36 - .L_35)
.L_35:
        /*56fc*/ 	.word	0x00000000


	//----- nvinfo : EIATTR_CBANK_PARAM_SIZE
	.align		4
.L_36:
        /*5700*/ 	.byte	0x03, 0x19
        /*5702*/ 	.short	0x0470


	//----- nvinfo : EIATTR_PARAM_CBANK
	.align		4
        /*5704*/ 	.byte	0x04, 0x0a
        /*5706*/ 	.short	(.L_38 - .L_37)
	.align		4
.L_37:
        /*5708*/ 	.word	index@(.nv.constant0._ZN7cutlass13device_kernelINS_4gemm6kernel13GemmUniversalIN4cute5tupleIJiiiiEEENS1_10collective13CollectiveMmaINS1_37MainloopSm90TmaGmmaWarpSpecializedFP8ILi4ENS5_IJNS4_1CILi1EEESB_SB_EEENS1_35KernelTmaWarpSpecializedCooperativeEEENS5_IJNSA_ILi256EEESF_NSA_ILi32EEEEEENS_12float_e5m2_tENS5_IJlSB_lEEESI_SJ_NS4_8TiledMMAINS4_8MMA_AtomIJNS4_4SM904GMMA31MMA_64x256x32_F32E5M2E5M2_SS_TNILNSN_7ScaleInE1ELSP_1EEEEEENS4_6LayoutINS5_IJNSA_ILi2EEESB_SB_EEENS5_IJSB_NSA_ILi0EEESV_EEEEENS5_IJNS4_10UnderscoreESY_SY_EEEEENS4_13SM90_TMA_LOADENS4_14ComposedLayoutINS4_7SwizzleILi1ELi4ELi3EEENS4_18smem_ptr_flag_bitsILi8EEENSS_INS5_IJNSA_ILi8EEESG_EEENS5_IJSG_SB_EEEEEEEvNS4_8identityES11_S1B_vS1C_EENS_8epilogue10collective6detail29Sm90TmaWarpSpecializedAdapterINS1F_15DefaultEpilogueISI_SJ_SJ_NS1E_6thread17LinearCombinationISI_Li1EffLNS1J_9ScaleType4KindE0ELNS_15FloatRoundStyleE2ESI_EENS1_15EpilogueDefaultEEEEEvvEEEEvNT_6ParamsE)
        /*570c*/ 	.short	0x0210
        /*570e*/ 	.short	0x0470


	//----- nvinfo : EIATTR_SW_WAR
	.align		4
.L_38:
        /*5710*/ 	.byte	0x04, 0x36
        /*5712*/ 	.short	(.L_40 - .L_39)
.L_39:
        /*5714*/ 	.word	0x00000008
.L_40:


//--------------------- .nv.callgraph             --------------------------
	.section	.nv.callgraph,"",@"SHT_CUDA_CALLGRAPH"
	.align	4
	.sectionentsize	8
	.align		4
        /*0000*/ 	.word	0x00000000
	.align		4
        /*0004*/ 	.word	0xffffffff
	.align		4
        /*0008*/ 	.word	0x00000000
	.align		4
        /*000c*/ 	.word	0xfffffffe
	.align		4
        /*0010*/ 	.word	0x00000000
	.align		4
        /*0014*/ 	.word	0xfffffffd
	.align		4
        /*0018*/ 	.word	0x00000000
	.align		4
        /*001c*/ 	.word	0xfffffffc


//--------------------- .nv.constant4             --------------------------
	.section	.nv.constant4,"a",@progbits
	.align	8
	.align		8
.nv.constant4:
        /*0000*/ 	.dword	_ZN40_INTERNAL_7590683b_4_k_cu_467bb525_280714cuda3std3__45__cpo5beginE
	.align		8
        /*0008*/ 	.dword	_ZN40_INTERNAL_7590683b_4_k_cu_467bb525_280714cuda3std3__45__cpo3endE
	.align		8
        /*0010*/ 	.dword	_ZN40_INTERNAL_7590683b_4_k_cu_467bb525_280714cuda3std3__45__cpo6cbeginE
	.align		8
        /*0018*/ 	.dword	_ZN40_INTERNAL_7590683b_4_k_cu_467bb525_280714cuda3std3__45__cpo4cendE
	.align		8
        /*0020*/ 	.dword	_ZN40_INTERNAL_7590683b_4_k_cu_467bb525_280714cuda3std3__442_GLOBAL__N__7590683b_4_k_cu_467bb525_280716ignoreE
	.align		8
        /*0028*/ 	.dword	_ZN40_INTERNAL_7590683b_4_k_cu_467bb525_280714cuda3std3__419piecewise_constructE
	.align		8
        /*0030*/ 	.dword	_ZN40_INTERNAL_7590683b_4_k_cu_467bb525_280714cuda3std3__48in_placeE
	.align		8
        /*0038*/ 	.dword	_ZN40_INTERNAL_7590683b_4_k_cu_467bb525_280714cuda3std6ranges3__45__cpo4swapE
	.align		8
        /*0040*/ 	.dword	_ZN40_INTERNAL_7590683b_4_k_cu_467bb525_280714cuda3std6ranges3__45__cpo9iter_moveE
	.align		8
        /*0048*/ 	.dword	_ZN40_INTERNAL_7590683b_4_k_cu_467bb525_280714cute7productE
	.align		8
        /*0050*/ 	.dword	_ZN40_INTERNAL_7590683b_4_k_cu_467bb525_280714cute1_E


//--------------------- .text._ZN7cutlass13device_kernelINS_4gemm6kernel13GemmUniversalIN4cute5tupleIJiiiiEEENS1_10collective13CollectiveMmaINS1_37MainloopSm90TmaGmmaWarpSpecializedFP8ILi4ENS5_IJNS4_1CILi1EEESB_SB_EEENS1_35KernelTmaWarpSpecializedCooperativeEEENS5_IJNSA_ILi256EEESF_NSA_ILi32EEEEEENS_12float_e5m2_tENS5_IJlSB_lEEESI_SJ_NS4_8TiledMMAINS4_8MMA_AtomIJNS4_4SM904GMMA31MMA_64x256x32_F32E5M2E5M2_SS_TNILNSN_7ScaleInE1ELSP_1EEEEEENS4_6LayoutINS5_IJNSA_ILi2EEESB_SB_EEENS5_IJSB_NSA_ILi0EEESV_EEEEENS5_IJNS4_10UnderscoreESY_SY_EEEEENS4_13SM90_TMA_LOADENS4_14ComposedLayoutINS4_7SwizzleILi1ELi4ELi3EEENS4_18smem_ptr_flag_bitsILi8EEENSS_INS5_IJNSA_ILi8EEESG_EEENS5_IJSG_SB_EEEEEEEvNS4_8identityES11_S1B_vS1C_EENS_8epilogue10collective6detail29Sm90TmaWarpSpecializedAdapterINS1F_15DefaultEpilogueISI_SJ_SJ_NS1E_6thread17LinearCombinationISI_Li1EffLNS1J_9ScaleType4KindE0ELNS_15FloatRoundStyleE2ESI_EENS1_15EpilogueDefaultEEEEEvvEEEEvNT_6ParamsE --------------------------
	.section	.text._ZN7cutlass13device_kernelINS_4gemm6kernel13GemmUniversalIN4cute5tupleIJiiiiEEENS1_10collective13CollectiveMmaINS1_37MainloopSm90TmaGmmaWarpSpecializedFP8ILi4ENS5_IJNS4_1CILi1EEESB_SB_EEENS1_35KernelTmaWarpSpecializedCooperativeEEENS5_IJNSA_ILi256EEESF_NSA_ILi32EEEEEENS_12float_e5m2_tENS5_IJlSB_lEEESI_SJ_NS4_8TiledMMAINS4_8MMA_AtomIJNS4_4SM904GMMA31MMA_64x256x32_F32E5M2E5M2_SS_TNILNSN_7ScaleInE1ELSP_1EEEEEENS4_6LayoutINS5_IJNSA_ILi2EEESB_SB_EEENS5_IJSB_NSA_ILi0EEESV_EEEEENS5_IJNS4_10UnderscoreESY_SY_EEEEENS4_13SM90_TMA_LOADENS4_14ComposedLayoutINS4_7SwizzleILi1ELi4ELi3EEENS4_18smem_ptr_flag_bitsILi8EEENSS_INS5_IJNSA_ILi8EEESG_EEENS5_IJSG_SB_EEEEEEEvNS4_8identityES11_S1B_vS1C_EENS_8epilogue10collective6detail29Sm90TmaWarpSpecializedAdapterINS1F_15DefaultEpilogueISI_SJ_SJ_NS1E_6thread17LinearCombinationISI_Li1EffLNS1J_9ScaleType4KindE0ELNS_15FloatRoundStyleE2ESI_EENS1_15EpilogueDefaultEEEEEvvEEEEvNT_6ParamsE,"ax",@progbits
	.align	128
.text._ZN7cutlass13device_kernelINS_4gemm6kernel13GemmUniversalIN4cute5tupleIJiiiiEEENS1_10collective13CollectiveMmaINS1_37MainloopSm90TmaGmmaWarpSpecializedFP8ILi4ENS5_IJNS4_1CILi1EEESB_SB_EEENS1_35KernelTmaWarpSpecializedCooperativeEEENS5_IJNSA_ILi256EEESF_NSA_ILi32EEEEEENS_12float_e5m2_tENS5_IJlSB_lEEESI_SJ_NS4_8TiledMMAINS4_8MMA_AtomIJNS4_4SM904GMMA31MMA_64x256x32_F32E5M2E5M2_SS_TNILNSN_7ScaleInE1ELSP_1EEEEEENS4_6LayoutINS5_IJNSA_ILi2EEESB_SB_EEENS5_IJSB_NSA_ILi0EEESV_EEEEENS5_IJNS4_10UnderscoreESY_SY_EEEEENS4_13SM90_TMA_LOADENS4_14ComposedLayoutINS4_7SwizzleILi1ELi4ELi3EEENS4_18smem_ptr_flag_bitsILi8EEENSS_INS5_IJNSA_ILi8EEESG_EEENS5_IJSG_SB_EEEEEEEvNS4_8identityES11_S1B_vS1C_EENS_8epilogue10collective6detail29Sm90TmaWarpSpecializedAdapterINS1F_15DefaultEpilogueISI_SJ_SJ_NS1E_6thread17LinearCombinationISI_Li1EffLNS1J_9ScaleType4KindE0ELNS_15FloatRoundStyleE2ESI_EENS1_15EpilogueDefaultEEEEEvvEEEEvNT_6ParamsE:
        .type           _ZN7cutlass13device_kernelINS_4gemm6kernel13GemmUniversalIN4cute5tupleIJiiiiEEENS1_10collective13CollectiveMmaINS1_37MainloopSm90TmaGmmaWarpSpecializedFP8ILi4ENS5_IJNS4_1CILi1EEESB_SB_EEENS1_35KernelTmaWarpSpecializedCooperativeEEENS5_IJNSA_ILi256EEESF_NSA_ILi32EEEEEENS_12float_e5m2_tENS5_IJlSB_lEEESI_SJ_NS4_8TiledMMAINS4_8MMA_AtomIJNS4_4SM904GMMA31MMA_64x256x32_F32E5M2E5M2_SS_TNILNSN_7ScaleInE1ELSP_1EEEEEENS4_6LayoutINS5_IJNSA_ILi2EEESB_SB_EEENS5_IJSB_NSA_ILi0EEESV_EEEEENS5_IJNS4_10UnderscoreESY_SY_EEEEENS4_13SM90_TMA_LOADENS4_14ComposedLayoutINS4_7SwizzleILi1ELi4ELi3EEENS4_18smem_ptr_flag_bitsILi8EEENSS_INS5_IJNSA_ILi8EEESG_EEENS5_IJSG_SB_EEEEEEEvNS4_8identityES11_S1B_vS1C_EENS_8epilogue10collective6detail29Sm90TmaWarpSpecializedAdapterINS1F_15DefaultEpilogueISI_SJ_SJ_NS1E_6thread17LinearCombinationISI_Li1EffLNS1J_9ScaleType4KindE0ELNS_15FloatRoundStyleE2ESI_EENS1_15EpilogueDefaultEEEEEvvEEEEvNT_6ParamsE,@function
        .size           _ZN7cutlass13device_kernelINS_4gemm6kernel13GemmUniversalIN4cute5tupleIJiiiiEEENS1_10collective13CollectiveMmaINS1_37MainloopSm90TmaGmmaWarpSpecializedFP8ILi4ENS5_IJNS4_1CILi1EEESB_SB_EEENS1_35KernelTmaWarpSpecializedCooperativeEEENS5_IJNSA_ILi256EEESF_NSA_ILi32EEEEEENS_12float_e5m2_tENS5_IJlSB_lEEESI_SJ_NS4_8TiledMMAINS4_8MMA_AtomIJNS4_4SM904GMMA31MMA_64x256x32_F32E5M2E5M2_SS_TNILNSN_7ScaleInE1ELSP_1EEEEEENS4_6LayoutINS5_IJNSA_ILi2EEESB_SB_EEENS5_IJSB_NSA_ILi0EEESV_EEEEENS5_IJNS4_10UnderscoreESY_SY_EEEEENS4_13SM90_TMA_LOADENS4_14ComposedLayoutINS4_7SwizzleILi1ELi4ELi3EEENS4_18smem_ptr_flag_bitsILi8EEENSS_INS5_IJNSA_ILi8EEESG_EEENS5_IJSG_SB_EEEEEEEvNS4_8identityES11_S1B_vS1C_EENS_8epilogue10collective6detail29Sm90TmaWarpSpecializedAdapterINS1F_15DefaultEpilogueISI_SJ_SJ_NS1E_6thread17LinearCombinationISI_Li1EffLNS1J_9ScaleType4KindE0ELNS_15FloatRoundStyleE2ESI_EENS1_15EpilogueDefaultEEEEEvvEEEEvNT_6ParamsE,(.L_x_585 - _ZN7cutlass13device_kernelINS_4gemm6kernel13GemmUniversalIN4cute5tupleIJiiiiEEENS1_10collective13CollectiveMmaINS1_37MainloopSm90TmaGmmaWarpSpecializedFP8ILi4ENS5_IJNS4_1CILi1EEESB_SB_EEENS1_35KernelTmaWarpSpecializedCooperativeEEENS5_IJNSA_ILi256EEESF_NSA_ILi32EEEEEENS_12float_e5m2_tENS5_IJlSB_lEEESI_SJ_NS4_8TiledMMAINS4_8MMA_AtomIJNS4_4SM904GMMA31MMA_64x256x32_F32E5M2E5M2_SS_TNILNSN_7ScaleInE1ELSP_1EEEEEENS4_6LayoutINS5_IJNSA_ILi2EEESB_SB_EEENS5_IJSB_NSA_ILi0EEESV_EEEEENS5_IJNS4_10UnderscoreESY_SY_EEEEENS4_13SM90_TMA_LOADENS4_14ComposedLayoutINS4_7SwizzleILi1ELi4ELi3EEENS4_18smem_ptr_flag_bitsILi8EEENSS_INS5_IJNSA_ILi8EEESG_EEENS5_IJSG_SB_EEEEEEEvNS4_8identityES11_S1B_vS1C_EENS_8epilogue10collective6detail29Sm90TmaWarpSpecializedAdapterINS1F_15DefaultEpilogueISI_SJ_SJ_NS1E_6thread17LinearCombinationISI_Li1EffLNS1J_9ScaleType4KindE0ELNS_15FloatRoundStyleE2ESI_EENS1_15EpilogueDefaultEEEEEvvEEEEvNT_6ParamsE)
        .other          _ZN7cutlass13device_kernelINS_4gemm6kernel13GemmUniversalIN4cute5tupleIJiiiiEEENS1_10collective13CollectiveMmaINS1_37MainloopSm90TmaGmmaWarpSpecializedFP8ILi4ENS5_IJNS4_1CILi1EEESB_SB_EEENS1_35KernelTmaWarpSpecializedCooperativeEEENS5_IJNSA_ILi256EEESF_NSA_ILi32EEEEEENS_12float_e5m2_tENS5_IJlSB_lEEESI_SJ_NS4_8TiledMMAINS4_8MMA_AtomIJNS4_4SM904GMMA31MMA_64x256x32_F32E5M2E5M2_SS_TNILNSN_7ScaleInE1ELSP_1EEEEEENS4_6LayoutINS5_IJNSA_ILi2EEESB_SB_EEENS5_IJSB_NSA_ILi0EEESV_EEEEENS5_IJNS4_10UnderscoreESY_SY_EEEEENS4_13SM90_TMA_LOADENS4_14ComposedLayoutINS4_7SwizzleILi1ELi4ELi3EEENS4_18smem_ptr_flag_bitsILi8EEENSS_INS5_IJNSA_ILi8EEESG_EEENS5_IJSG_SB_EEEEEEEvNS4_8identityES11_S1B_vS1C_EENS_8epilogue10collective6detail29Sm90TmaWarpSpecializedAdapterINS1F_15DefaultEpilogueISI_SJ_SJ_NS1E_6thread17LinearCombinationISI_Li1EffLNS1J_9ScaleType4KindE0ELNS_15FloatRoundStyleE2ESI_EENS1_15EpilogueDefaultEEEEEvvEEEEvNT_6ParamsE,@"STO_CUDA_ENTRY STV_DEFAULT"
_ZN7cutlass13device_kernelINS_4gemm6kernel13GemmUniversalIN4cute5tupleIJiiiiEEENS1_10collective13CollectiveMmaINS1_37MainloopSm90TmaGmmaWarpSpecializedFP8ILi4ENS5_IJNS4_1CILi1EEESB_SB_EEENS1_35KernelTmaWarpSpecializedCooperativeEEENS5_IJNSA_ILi256EEESF_NSA_ILi32EEEEEENS_12float_e5m2_tENS5_IJlSB_lEEESI_SJ_NS4_8TiledMMAINS4_8MMA_AtomIJNS4_4SM904GMMA31MMA_64x256x32_F32E5M2E5M2_SS_TNILNSN_7ScaleInE1ELSP_1EEEEEENS4_6LayoutINS5_IJNSA_ILi2EEESB_SB_EEENS5_IJSB_NSA_ILi0EEESV_EEEEENS5_IJNS4_10UnderscoreESY_SY_EEEEENS4_13SM90_TMA_LOADENS4_14ComposedLayoutINS4_7SwizzleILi1ELi4ELi3EEENS4_18smem_ptr_flag_bitsILi8EEENSS_INS5_IJNSA_ILi8EEESG_EEENS5_IJSG_SB_EEEEEEEvNS4_8identityES11_S1B_vS1C_EENS_8epilogue10collective6detail29Sm90TmaWarpSpecializedAdapterINS1F_15DefaultEpilogueISI_SJ_SJ_NS1E_6thread17LinearCombinationISI_Li1EffLNS1J_9ScaleType4KindE0ELNS_15FloatRoundStyleE2ESI_EENS1_15EpilogueDefaultEEEEEvvEEEEvNT_6ParamsE:
[----:B------:R-:W0:Y:S02]  /*0000*/  LDC R1, c[0x0][0x28] ;  /* 0x00000a00ff017b82 */ /* 0x000e240000000800 */
[----:B0-----:R-:W-:Y:S01]  /*0010*/  VIADD R1, R1, 0xfffff990 ;  /* 0xfffff99001017836 */ /* 0x001fe20000000000 */
[----:B------:R-:W0:Y:S01]  /*0020*/  S2R R2, SR_TID.X ;  /* 0x0000000000027919 */ /* 0x000e220000002100 */
[----:B------:R-:W-:Y:S01]  /*0030*/  ELECT P0, URZ, PT ;  /* 0x00000000003f782f */ /* 0x000fe20003800000 */
[----:B------:R-:W-:Y:S01]  /*0040*/  BSSY B0, `(.L_x_0) ;  /* 0x0000015000007945 */ /* 0x000fe20003800000 */
[--C-:B0-----:R-:W-:Y:S02]  /*0050*/  SHF.R.U32.HI R0, RZ, 0x5, R2.reuse ;  /* 0x00000005ff007819 */ /* 0x101fe40000011602 */
[----:B------:R-:W-:-:S03]  /*0060*/  SHF.R.U32.HI R2, RZ, 0x7, R2 ;  /* 0x00000007ff027819 */ /* 0x000fc60000011602 */
[----:B------:R-:W0:Y:S04]  /*0070*/  SHFL.IDX PT, R3, R0, RZ, 0x1f ;  /* 0x00001fff00037589 */ /* 0x000e2800000e0000 */
[----:B------:R-:W1:Y:S01]  /*0080*/  SHFL.IDX PT, R2, R2, RZ, 0x1f ;  /* 0x00001fff02027589 */ /* 0x000e6200000e0000 */
[----:B0-----:R-:W-:Y:S02]  /*0090*/  R2UR UR4, R3 ;  /* 0x00000000030472ca */ /* 0x001fe400000e0000 */
[----:B-1----:R-:W-:-:S11]  /*00a0*/  R2UR UR6, R2 ;  /* 0x00000000020672ca */ /* 0x002fd600000e0000 */
[----:B------:R-:W-:Y:S02]  /*00b0*/  USHF.R.S32.HI UR5, URZ, 0x1f, UR4 ;  /* 0x0000001f3f057899 */ /* 0x000fe40008011404 */
[----:B------:R-:W-:Y:S02]  /*00c0*/  ISETP.NE.OR P0, PT, RZ, UR4, !P0 ;  /* 0x00000004ff007c0c */ /* 0x000fe4000c705670 */
[----:B------:R-:W-:-:S04]  /*00d0*/  ULEA.HI UR5, UR5, UR4, URZ, 0x2 ;  /* 0x0000000405057291 */ /* 0x000fc8000f8f103f */
[----:B------:R-:W-:-:S04]  /*00e0*/  ULOP3.LUT UR5, UR5, 0xfffffffc, URZ, 0xc0, !UPT ;  /* 0xfffffffc05057892 */ /* 0x000fc8000f8ec03f */
[----:B------:R-:W-:-:S03]  /*00f0*/  UIADD3 UR8, UR4, -UR5, URZ ;  /* 0x8000000504087290 */ /* 0x000fc6000fffe03f */
[----:B------:R-:W-:Y:S09]  /*0100*/  @P0 BRA `(.L_x_1) ;  /* 0x0000000000200947 */ /* 0x000ff20003800000 */
[----:B------:R-:W-:Y:S02]  /*0110*/  ULDC.64 UR4, c[0x0][0x198] ;  /* 0x0000660000047ab9 */ /* 0x000fe40000000a00 */
[----:B------:R-:W-:Y:S02]  /*0120*/  UIADD3 UR10, UP0, UR4, 0xf0, URZ ;  /* 0x000000f0040a7890 */ /* 0x000fe4000ff1e03f */
[----:B------:R-:W-:Y:S02]  /*0130*/  UIADD3 UR4, UP1, UR4, 0x1f0, URZ ;  /* 0x000001f004047890 */ /* 0x000fe4000ff3e03f */
[----:B------:R-:W-:Y:S02]  /*0140*/  UIADD3.X UR11, URZ, UR5, URZ, UP0, !UPT ;  /* 0x000000053f0b7290 */ /* 0x000fe400087fe43f */
[----:B------:R-:W-:-:S07]  /*0150*/  UIADD3.X UR5, URZ, UR5, URZ, UP1, !UPT ;  /* 0x000000053f057290 */ /* 0x000fce0008ffe43f */
[----:B------:R0:W-:Y:S02]  /*0160*/  UTMACCTL.PF [UR10] ;  /* 0x000000000a0079b9 */ /* 0x0001e40008040000 */
[----:B------:R0:W-:Y:S02]  /*0170*/  UTMACCTL.PF [UR4] ;  /* 0x00000000040079b9 */ /* 0x0001e40008040000 */
[----:B0-----:R-:W-:Y:S01]  /*0180*/  NOP ;  /* 0x0000000000007918 */ /* 0x001fe20000000000 */
.L_x_1:
[----:B------:R-:W-:Y:S05]  /*0190*/  BSYNC B0 ;  /* 0x0000000000007941 */ /* 0x000fea0003800000 */
.L_x_0:
[----:B------:R-:W0:Y:S01]  /*01a0*/  SHFL.IDX PT, R2, R0, RZ, 0x1f ;  /* 0x00001fff00027589 */ /* 0x000e2200000e0000 */
[----:B------:R-:W-:Y:S01]  /*01b0*/  UISETP.NE.AND UP0, UPT, UR8, 0x3, UPT ;  /* 0x000000030800788c */ /* 0x000fe2000bf05270 */
[----:B------:R-:W-:Y:S01]  /*01c0*/  ISETP.NE.AND P1, PT, RZ, UR6, PT ;  /* 0x00000006ff007c0c */ /* 0x000fe2000bf25270 */
[----:B------:R-:W-:Y:S02]  /*01d0*/  UIADD3 UR10, UR6, -0x1, URZ ;  /* 0xffffffff060a7890 */ /* 0x000fe4000fffe03f */
[----:B------:R-:W-:Y:S02]  /*01e0*/  UISETP.EQ.OR UP0, UPT, UR8, URZ, !UP0 ;  /* 0x0000003f0800728c */ /* 0x000fe4000c702670 */
[----:B------:R-:W-:Y:S02]  /*01f0*/  UISETP.GE.U32.AND UP1, UPT, UR10, 0x2, UPT ;  /* 0x000000020a00788c */ /* 0x000fe4000bf26070 */
[----:B------:R-:W-:-:S04]  /*0200*/  UISETP.EQ.AND UP0, UPT, UR6, URZ, UP0 ;  /* 0x0000003f0600728c */ /* 0x000fc80008702270 */
[----:B------:R-:W-:-:S04]  /*0210*/  USEL UR13, URZ, 0x1, !UP0 ;  /* 0x000000013f0d7887 */ /* 0x000fc8000c000000 */
[----:B------:R-:W-:Y:S01]  /*0220*/  USEL UR13, UR13, 0x2, UP1 ;  /* 0x000000020d0d7887 */ /* 0x000fe20008800000 */
[----:B0-----:R-:W-:-:S13]  /*0230*/  ISETP.NE.AND P0, PT, R2, RZ, PT ;  /* 0x000000ff0200720c */ /* 0x001fda0003f05270 */
[----:B------:R-:W-:Y:S05]  /*0240*/  @P0 BRA `(.L_x_2) ;  /* 0x0000000000580947 */ /* 0x000fea0003800000 */
[----:B------:R-:W0:Y:S01]  /*0250*/  S2UR UR9, SR_CgaCtaId ;  /* 0x00000000000979c3 */ /* 0x000e220000008800 */
[----:B------:R-:W-:Y:S01]  /*0260*/  UMOV UR4, 0x400 ;  /* 0x0000040000047882 */ /* 0x000fe20000000000 */
[----:B------:R-:W-:Y:S01]  /*0270*/  UMOV UR5, 0x1 ;  /* 0x0000000100057882 */ /* 0x000fe20000000000 */
[----:B------:R-:W-:Y:S01]  /*0280*/  UMOV UR6, 0x100 ;  /* 0x0000010000067882 */ /* 0x000fe20000000000 */
[----:B------:R-:W-:Y:S01]  /*0290*/  ELECT P0, URZ, PT ;  /* 0x00000000003f782f */ /* 0x000fe20003800000 */
[----:B------:R-:W-:-:S04]  /*02a0*/  UIADD3 UR6, -UR6, 0x100000, URZ ;  /* 0x0010000006067890 */ /* 0x000fc8000fffe13f */
[----:B------:R-:W-:Y:S02]  /*02b0*/  USHF.L.U32 UR7, UR6, 0xb, URZ ;  /* 0x0000000b06077899 */ /* 0x000fe4000800063f */
[----:B------:R-:W-:Y:S02]  /*02c0*/  USHF.L.U32 UR6, UR6, 0x1, URZ ;  /* 0x0000000106067899 */ /* 0x000fe4000800063f */
[----:B0-----:R-:W-:Y:S02]  /*02d0*/  ULEA UR9, UR9, UR4, 0x18 ;  /* 0x0000000409097291 */ /* 0x001fe4000f8ec03f */
[----:B------:R-:W-:-:S04]  /*02e0*/  UIADD3 UR4, -UR5, 0x100000, URZ ;  /* 0x0010000005047890 */ /* 0x000fc8000fffe13f */
[----:B------:R-:W-:Y:S02]  /*02f0*/  USHF.L.U32 UR5, UR4, 0xb, URZ ;  /* 0x0000000b04057899 */ /* 0x000fe4000800063f */
[----:B------:R-:W-:Y:S01]  /*0300*/  USHF.L.U32 UR4, UR4, 0x1, URZ ;  /* 0x0000000104047899 */ /* 0x000fe2000800063f */
[----:B------:R-:W0:Y:S11]  /*0310*/  FENCE.VIEW.ASYNC.S ;  /* 0x00000000000073c6 */ /* 0x000e360000000000 */
[----:B0-----:R0:W1:Y:S01]  /*0320*/  SYNCS.EXCH.64 URZ, [UR9], UR4 ;  /* 0x00000004093f75b2 */ /* 0x0010620008000100 */
[----:B------:R0:W2:Y:S01]  /*0330*/  SYNCS.EXCH.64 URZ, [UR9+0x20], UR6 ;  /* 0x00002006093f75b2 */ /* 0x0000a20008000100 */
[----:B------:R0:W3:Y:S01]  /*0340*/  SYNCS.EXCH.64 URZ, [UR9+0x8], UR4 ;  /* 0x00000804093f75b2 */ /* 0x0000e20008000100 */
[----:B------:R0:W4:Y:S01]  /*0350*/  SYNCS.EXCH.64 URZ, [UR9+0x28], UR6 ;  /* 0x00002806093f75b2 */ /* 0x0001220008000100 */
[----:B------:R0:W0:Y:S01]  /*0360*/  SYNCS.EXCH.64 URZ, [UR9+0x10], UR4 ;  /* 0x00001004093f75b2 */ /* 0x0000220008000100 */
[----:B------:R0:W0:Y:S01]  /*0370*/  SYNCS.EXCH.64 URZ, [UR9+0x30], UR6 ;  /* 0x00003006093f75b2 */ /* 0x0000220008000100 */
[----:B------:R0:W0:Y:S01]  /*0380*/  SYNCS.EXCH.64 URZ, [UR9+0x18], UR4 ;  /* 0x00001804093f75b2 */ /* 0x0000220008000100 */
[----:B------:R0:W0:Y:S01]  /*0390*/  SYNCS.EXCH.64 URZ, [UR9+0x38], UR6 ;  /* 0x00003806093f75b2 */ /* 0x0000220008000100 */
[----:B------:R-:W-:Y:S01]  /*03a0*/  NOP ;  /* 0x0000000000007918 */ /* 0x000fe20000000000 */
.L_x_2:
[----:B------:R-:W5:Y:S01]  /*03b0*/  LDC R2, c[0x0][0x65c] ;  /* 0x00019700ff027b82 */ /* 0x000f620000000800 */
[----:B------:R-:W1:Y:S01]  /*03c0*/  SHFL.IDX PT, R0, R0, RZ, 0x1f ;  /* 0x00001fff00007589 */ /* 0x000e6200000e0000 */
[----:B------:R-:W-:Y:S01]  /*03d0*/  ELECT P0, URZ, PT ;  /* 0x00000000003f782f */ /* 0x000fe20003800000 */
[----:B------:R-:W-:Y:S01]  /*03e0*/  IMAD.MOV.U32 R3, RZ, RZ, RZ ;  /* 0x000000ffff037224 */ /* 0x000fe200078e00ff */
[----:B0-----:R-:W-:Y:S01]  /*03f0*/  UMOV UR4, 0x20 ;  /* 0x0000002000047882 */ /* 0x001fe20000000000 */
[----:B------:R-:W0:Y:S01]  /*0400*/  S2R R11, SR_CTAID.Y ;  /* 0x00000000000b7919 */ /* 0x000e220000002600 */
[----:B------:R-:W-:Y:S01]  /*0410*/  NOP ;  /* 0x0000000000007918 */ /* 0x000fe20000000000 */
[----:B------:R-:W-:Y:S01]  /*0420*/  NOP ;  /* 0x0000000000007918 */ /* 0x000fe20000000000 */
[----:B-----5:R-:W-:Y:S02]  /*0430*/  ISETP.NE.AND P4, PT, R2, 0x1, PT ;  /* 0x000000010200780c */ /* 0x020fe40003f85270 */
[----:B------:R-:W5:Y:S01]  /*0440*/  S2R R2, SR_CTAID.X ;  /* 0x0000000000027919 */ /* 0x000f620000002500 */
[----:B-1----:R-:W-:-:S10]  /*0450*/  ISETP.NE.OR P0, PT, R0, RZ, !P0 ;  /* 0x000000ff0000720c */ /* 0x002fd40004705670 */
[----:B------:R-:W5:Y:S01]  /*0460*/  @P4 LDC R7, c[0x0][0x10] ;  /* 0x00000400ff074b82 */ /* 0x000f620000000800 */
[----:B0-----:R-:W-:Y:S02]  /*0470*/  @P4 IMAD.MOV.U32 R4, RZ, RZ, R11 ;  /* 0x000000ffff044224 */ /* 0x001fe400078e000b */
[----:B------:R-:W-:Y:S01]  /*0480*/  VOTEU.ALL UP0, P0 ;  /* 0x00000000003f7886 */ /* 0x000fe20000000000 */
[----:B------:R-:W-:Y:S01]  /*0490*/  @P4 IMAD.MOV.U32 R5, RZ, RZ, RZ ;  /* 0x000000ffff054224 */ /* 0x000fe200078e00ff */
[----:B------:R-:W-:Y:S01]  /*04a0*/  VOTEU.ALL UP1, P0 ;  /* 0x00000000003f7886 */ /* 0x000fe20000020000 */
[----:B------:R-:W-:Y:S02]  /*04b0*/  @P4 IMAD.MOV.U32 R13, RZ, RZ, RZ ;  /* 0x000000ffff0d4224 */ /* 0x000fe400078e00ff */
[----:B------:R-:W0:Y:S01]  /*04c0*/  @!P4 LDC R9, c[0x0][0xc] ;  /* 0x00000300ff09cb82 */ /* 0x000e220000000800 */
[----:B------:R-:W-:Y:S01]  /*04d0*/  @!UP0 UMOV UR6, 0x400 ;  /* 0x0000040000068882 */ /* 0x000fe20000000000 */
[----:B------:R-:W-:-:S04]  /*04e0*/  @!UP0 UIADD3 UR4, -UR4, 0x100000, URZ ;  /* 0x0010000004048890 */ /* 0x000fc8000fffe13f */
[----:B------:R-:W-:Y:S02]  /*04f0*/  @!UP0 USHF.L.U32 UR5, UR4, 0xb, URZ ;  /* 0x0000000b04058899 */ /* 0x000fe4000800063f */
[----:B------:R-:W-:Y:S01]  /*0500*/  @!UP0 USHF.L.U32 UR4, UR4, 0x1, URZ ;  /* 0x0000000104048899 */ /* 0x000fe2000800063f */
[----:B------:R-:W1:Y:S01]  /*0510*/  @!UP0 S2UR UR7, SR_CgaCtaId ;  /* 0x00000000000789c3 */ /* 0x000e620000008800 */
[----:B-----5:R-:W-:-:S04]  /*0520*/  @P4 IMAD.WIDE.U32 R6, R2, R7, R4 ;  /* 0x0000000702064225 */ /* 0x020fc800078e0004 */
[----:B------:R-:W-:Y:S02]  /*0530*/  @P4 IMAD.MOV.U32 R10, RZ, RZ, R6 ;  /* 0x000000ffff0a4224 */ /* 0x000fe400078e0006 */
[----:B------:R-:W-:Y:S02]  /*0540*/  @P4 IMAD.IADD R14, R7, 0x1, R13 ;  /* 0x00000001070e4824 */ /* 0x000fe400078e020d */
[----:B0-----:R-:W-:-:S04]  /*0550*/  @!P4 IMAD.WIDE.U32 R4, R9, R11, R2 ;  /* 0x0000000b0904c225 */ /* 0x001fc800078e0002 */
[----:B------:R-:W-:Y:S02]  /*0560*/  @!P4 IMAD.MOV.U32 R10, RZ, RZ, R4 ;  /* 0x000000ffff0ac224 */ /* 0x000fe400078e0004 */
[----:B------:R-:W-:Y:S01]  /*0570*/  @!P4 IMAD.MOV.U32 R14, RZ, RZ, R5 ;  /* 0x000000ffff0ec224 */ /* 0x000fe200078e0005 */
[----:B-1----:R-:W-:Y:S02]  /*0580*/  @!UP0 ULEA UR6, UR7, UR6, 0x18 ;  /* 0x0000000607068291 */ /* 0x002fe4000f8ec03f */
[----:B------:R0:W-:Y:S01]  /*0590*/  STL [R1+0x45c], R10 ;  /* 0x00045c0a01007387 */ /* 0x0001e20000100800 */
[----:B------:R-:W-:-:S03]  /*05a0*/  VOTEU.ALL UP0, P0 ;  /* 0x00000000003f7886 */ /* 0x000fc60000000000 */
[----:B------:R0:W-:Y:S04]  /*05b0*/  STL [R1+0x458], R14 ;  /* 0x0004580e01007387 */ /* 0x0001e80000100800 */
[----:B------:R-:W1:Y:S02]  /*05c0*/  FENCE.VIEW.ASYNC.S ;  /* 0x00000000000073c6 */ /* 0x000e640000000000 */
[----:B-1----:R0:W2:Y:S01]  /*05d0*/  @!UP0 SYNCS.EXCH.64 URZ, [UR6+0x50], UR4 ;  /* 0x00005004063f85b2 */ /* 0x0020a20008000100 */
[----:B------:R0:W2:Y:S01]  /*05e0*/  @!UP1 SYNCS.EXCH.64 URZ, [UR6+0x58], UR4 ;  /* 0x00005804063f95b2 */ /* 0x0000a20008000100 */
[----:B------:R-:W-:Y:S01]  /*05f0*/  NOP ;  /* 0x0000000000007918 */ /* 0x000fe20000000000 */
[----:B--234-:R-:W-:Y:S06]  /*0600*/  BAR.SYNC.DEFER_BLOCKING 0x0 ;  /* 0x0000000000007b1d */ /* 0x01cfec0000010000 */
[----:B0-----:R-:W-:Y:S05]  /*0610*/  @!P1 BRA `(.L_x_3) ;  /* 0x00000214005c9947 */ /* 0x001fea0003800000 */
[----:B------:R-:W-:-:S06]  /*0620*/  UISETP.GT.U32.AND UP0, UPT, UR10, 0x1, UPT ;  /* 0x000000010a00788c */ /* 0x000fcc000bf04070 */
[----:B------:R-:W-:-:S13]  /*0630*/  PLOP3.LUT P0, PT, PT, PT, UP0, 0x80, 0x0 ;  /* 0x000000000000781c */ /* 0x000fda0003f0f008 */
[----:B------:R-:W-:Y:S05]  /*0640*/  @P0 EXIT ;  /* 0x000000000000094d */ /* 0x000fea0003800000 */
[----:B------:R-:W-:Y:S01]  /*0650*/  IMAD.MOV.U32 R5, RZ, RZ, -0x1 ;  /* 0xffffffffff057424 */ /* 0x000fe200078e00ff */
[----:B------:R-:W-:Y:S01]  /*0660*/  ULDC.64 UR4, c[0x0][0x650] ;  /* 0x0001940000047ab9 */ /* 0x000fe20000000a00 */
[----:B------:R-:W-:Y:S01]  /*0670*/  IMAD.MOV.U32 R4, RZ, RZ, -0x1 ;  /* 0xffffffffff047424 */ /* 0x000fe200078e00ff */
[----:B------:R-:W-:Y:S01]  /*0680*/  ISETP.GE.U32.AND P0, PT, R10, UR4, PT ;  /* 0x000000040a007c0c */ /* 0x000fe2000bf06070 */
[----:B------:R-:W-:Y:S01]  /*0690*/  UMOV UR14, 0xffffffff ;  /* 0xffffffff000e7882 */ /* 0x000fe20000000000 */
[----:B------:R0:W-:Y:S01]  /*06a0*/  STL [R1+0x464], R5 ;  /* 0x0004640501007387 */ /* 0x0001e20000100800 */
[----:B------:R-:W-:Y:S02]  /*06b0*/  PRMT R0, RZ, 0x7610, R0 ;  /* 0x00007610ff007816 */ /* 0x000fe40000000000 */
[----:B------:R-:W-:Y:S01]  /*06c0*/  ISETP.GE.U32.AND.EX P0, PT, R14, UR5, PT, P0 ;  /* 0x000000050e007c0c */ /* 0x000fe2000bf06100 */
[----:B------:R0:W-:-:S12]  /*06d0*/  STL [R1+0x460], R4 ;  /* 0x0004600401007387 */ /* 0x0001d80000100800 */
[----:B0-----:R-:W-:Y:S05]  /*06e0*/  @P0 BRA `(.L_x_4) ;  /* 0x00000004006c0947 */ /* 0x001fea0003800000 */
[----:B------:R-:W-:Y:S01]  /*06f0*/  ULDC.64 UR14, c[0x0][0x628] ;  /* 0x00018a00000e7ab9 */ /* 0x000fe20000000a00 */
[----:B------:R-:W0:Y:S01]  /*0700*/  LDC.64 R12, c[0x0][0x620] ;  /* 0x00018800ff0c7b82 */ /* 0x000e220000000a00 */
[----:B------:R-:W-:Y:S01]  /*0710*/  ISETP.NE.U32.AND P0, PT, RZ, UR14, PT ;  /* 0x0000000eff007c0c */ /* 0x000fe2000bf05070 */
[----:B------:R-:W-:Y:S01]  /*0720*/  ULDC UR11, c[0x0][0x630] ;  /* 0x00018c00000b7ab9 */ /* 0x000fe20000000800 */
[----:B------:R-:W-:Y:S02]  /*0730*/  R2UR UR4, R10 ;  /* 0x000000000a0472ca */ /* 0x000fe400000e0000 */
[----:B------:R-:W-:Y:S02]  /*0740*/  ISETP.NE.AND.EX P0, PT, RZ, UR15, PT, P0 ;  /* 0x0000000fff007c0c */ /* 0x000fe4000bf05300 */
[----:B------:R-:W-:-:S11]  /*0750*/  R2UR UR5, R14 ;  /* 0x000000000e0572ca */ /* 0x000fd600000e0000 */
[----:B------:R-:W-:Y:S05]  /*0760*/  @!P0 BRA `(.L_x_5) ;  /* 0x0000000000308947 */ /* 0x000fea0003800000 */
[----:B------:R-:W-:Y:S01]  /*0770*/  R2UR UR4, R10 ;  /* 0x000000000a0472ca */ /* 0x000fe200000e0000 */
[----:B------:R-:W-:Y:S01]  /*0780*/  ULDC UR8, c[0x0][0x634] ;  /* 0x00018d0000087ab9 */ /* 0x000fe20000000800 */
[----:B------:R-:W-:-:S11]  /*0790*/  R2UR UR10, R14 ;  /* 0x000000000e0a72ca */ /* 0x000fd600000e0000 */
[----:B------:R-:W-:-:S04]  /*07a0*/  UIADD3 UR8, UP0, UR4, UR8, URZ ;  /* 0x0000000804087290 */ /* 0x000fc8000ff1e03f */
[----:B------:R-:W-:-:S04]  /*07b0*/  UIADD3.X UR10, URZ, UR10, URZ, UP0, !UPT ;  /* 0x0000000a3f0a7290 */ /* 0x000fc800087fe43f */
[----:B------:R-:W-:-:S04]  /*07c0*/  UIMAD.WIDE.U32 UR4, UR10, UR14, URZ ;  /* 0x0000000e0a0472a5 */ /* 0x000fc8000f8e003f */
[----:B------:R-:W-:Y:S02]  /*07d0*/  UIMAD.WIDE.U32 UR6, UP0, UR8, UR15, UR4 ;  /* 0x0000000f080672a5 */ /* 0x000fe4000f800004 */
[----:B------:R-:W-:Y:S02]  /*07e0*/  UIMAD.WIDE.U32 UR4, UR8, UR14, URZ ;  /* 0x0000000e080472a5 */ /* 0x000fe4000f8e003f */
[----:B------:R-:W-:Y:S02]  /*07f0*/  UIADD3.X UR9, URZ, URZ, URZ, UP0, !UPT ;  /* 0x0000003f3f097290 */ /* 0x000fe400087fe43f */
[----:B------:R-:W-:Y:S01]  /*0800*/  UIADD3 URZ, UP0, UR5, UR6, URZ ;  /* 0x00000006053f7290 */ /* 0x000fe2000ff1e03f */
[----:B------:R-:W-:-:S03]  /*0810*/  UMOV UR8, UR7 ;  /* 0x0000000700087c82 */ /* 0x000fc60008000000 */
[----:B------:R-:W-:-:S12]  /*0820*/  UIMAD.WIDE.U32.X UR4, UR10, UR15, UR8, UP0 ;  /* 0x0000000f0a0472a5 */ /* 0x000fd800080e0408 */
.L_x_5:
[----:B------:R-:W-:Y:S01]  /*0830*/  USHF.R.U64 UR14, UR4, UR11, UR5 ;  /* 0x0000000b040e7299 */ /* 0x000fe20008001205 */
[----:B------:R-:W1:Y:S01]  /*0840*/  LDC R8, c[0x0][0x618] ;  /* 0x00018600ff087b82 */ /* 0x000e620000000800 */
[----:B------:R-:W-:Y:S01]  /*0850*/  USHF.R.U32.HI UR4, URZ, UR11, UR5 ;  /* 0x0000000b3f047299 */ /* 0x000fe20008011605 */
[----:B------:R-:W-:Y:S01]  /*0860*/  I2FP.F32.U32 R0, R2 ;  /* 0x0000000200007245 */ /* 0x000fe20000201000 */
[----:B------:R-:W-:Y:S01]  /*0870*/  IMAD.MOV.U32 R4, RZ, RZ, R10 ;  /* 0x000000ffff047224 */ /* 0x000fe200078e000a */
[----:B------:R-:W-:Y:S01]  /*0880*/  ULDC UR5, c[0x0][0x150] ;  /* 0x0000540000057ab9 */ /* 0x000fe20000000800 */
[----:B------:R-:W-:Y:S01]  /*0890*/  IADD3 R7, P0, RZ, -UR14, RZ ;  /* 0x8000000eff077c10 */ /* 0x000fe2000ff1e0ff */
[----:B------:R-:W-:Y:S02]  /*08a0*/  IMAD.MOV.U32 R5, RZ, RZ, R14 ;  /* 0x000000ffff057224 */ /* 0x000fe400078e000e */
[----:B------:R-:W-:Y:S01]  /*08b0*/  FMUL R0, R0, UR5 ;  /* 0x0000000500007c20 */ /* 0x000fe20008400000 */
[----:B------:R-:W2:Y:S01]  /*08c0*/  LDC.64 R20, c[0x0][0x640] ;  /* 0x00019000ff147b82 */ /* 0x000ea20000000a00 */
[----:B------:R-:W-:Y:S01]  /*08d0*/  IMAD.X R9, RZ, RZ, ~UR4, P0 ;  /* 0x80000004ff097e24 */ /* 0x000fe200080e06ff */
[----:B------:R-:W-:Y:S01]  /*08e0*/  ULDC UR4, c[0x0][0x154] ;  /* 0x0000550000047ab9 */ /* 0x000fe20000000800 */
[----:B0-----:R-:W-:-:S02]  /*08f0*/  IMAD.WIDE.U32 R4, R7, R12, R4 ;  /* 0x0000000c07047225 */ /* 0x001fc400078e0004 */
[----:B------:R-:W0:Y:S03]  /*0900*/  F2I.U32.TRUNC.NTZ R0, R0 ;  /* 0x0000000000007305 */ /* 0x000e26000020f000 */
[----:B------:R-:W3:Y:S01]  /*0910*/  LDC R3, c[0x0][0x144] ;  /* 0x00005100ff037b82 */ /* 0x000ee20000000800 */
[----:B------:R-:W-:-:S04]  /*0920*/  IMAD R6, R9, R12, RZ ;  /* 0x0000000c09067224 */ /* 0x000fc800078e02ff */
[----:B------:R-:W-:-:S03]  /*0930*/  IMAD R7, R7, R13, R6 ;  /* 0x0000000d07077224 */ /* 0x000fc600078e0206 */
[----:B------:R-:W4:Y:S01]  /*0940*/  LDC R10, c[0x0][0x608] ;  /* 0x00018200ff0a7b82 */ /* 0x000f220000000800 */
[----:B------:R-:W-:Y:S02]  /*0950*/  IMAD.IADD R5, R5, 0x1, R7 ;  /* 0x0000000105057824 */ /* 0x000fe400078e0207 */
[----:B------:R-:W-:Y:S02]  /*0960*/  IMAD.MOV.U32 R7, RZ, RZ, -0x1 ;  /* 0xffffffffff077424 */ /* 0x000fe400078e00ff */
[----:B0-----:R-:W-:Y:S01]  /*0970*/  IMAD.MOV R6, RZ, RZ, -R0 ;  /* 0x000000ffff067224 */ /* 0x001fe200078e0a00 */
[----:B-1----:R-:W-:Y:S02]  /*0980*/  SHF.R.U64 R14, R4, R8, R5 ;  /* 0x00000008040e7219 */ /* 0x002fe40000001205 */
[----:B------:R-:W0:Y:S01]  /*0990*/  LDC R18, c[0x0][0x658] ;  /* 0x00019600ff127b82 */ /* 0x000e220000000800 */
[----:B------:R-:W-:Y:S02]  /*09a0*/  I2FP.F32.U32 R4, R11 ;  /* 0x0000000b00047245 */ /* 0x000fe40000201000 */
[----:B--2---:R-:W-:-:S02]  /*09b0*/  ISETP.NE.U32.AND P0, PT, R20, RZ, PT ;  /* 0x000000ff1400720c */ /* 0x004fc40003f05070 */
[----:B------:R-:W-:Y:S01]  /*09c0*/  SHF.R.U32.HI R5, RZ, R8, R5 ;  /* 0x00000008ff057219 */ /* 0x000fe20000011605 */
[----:B------:R-:W-:Y:S01]  /*09d0*/  FMUL R4, R4, UR4 ;  /* 0x0000000404047c20 */ /* 0x000fe20008400000 */
[----:B------:R-:W-:Y:S01]  /*09e0*/  ISETP.NE.AND.EX P0, PT, R21, RZ, PT, P0 ;  /* 0x000000ff1500720c */ /* 0x000fe20003f05300 */
[----:B------:R-:W1:Y:S01]  /*09f0*/  LDC R12, c[0x0][0x148] ;  /* 0x00005200ff0c7b82 */ /* 0x000e620000000800 */
[----:B---3--:R-:W-:-:S07]  /*0a00*/  IMAD R0, R3, R6, R2 ;  /* 0x0000000603007224 */ /* 0x008fce00078e0202 */
[----:B------:R-:W2:Y:S01]  /*0a10*/  LDC R16, c[0x0][0x600] ;  /* 0x00018000ff107b82 */ /* 0x000ea20000000800 */
[-CC-:B----4-:R-:W-:Y:S02]  /*0a20*/  SHF.R.U64 R22, R14, R10.reuse, R5.reuse ;  /* 0x0000000a0e167219 */ /* 0x190fe40000001205 */
[----:B------:R-:W-:Y:S01]  /*0a30*/  SHF.R.U32.HI R3, RZ, R10, R5 ;  /* 0x0000000aff037219 */ /* 0x000fe20000011605 */
[----:B------:R-:W-:Y:S01]  /*0a40*/  IMAD.MOV.U32 R5, RZ, RZ, 0x1 ;  /* 0x00000001ff057424 */ /* 0x000fe200078e00ff */
[----:B------:R3:W4:Y:S03]  /*0a50*/  F2I.U32.TRUNC.NTZ R10, R4 ;  /* 0x00000004000a7305 */ /* 0x000726000020f000 */
[----:B------:R-:W1:Y:S01]  /*0a60*/  LDC R15, c[0x0][0x648] ;  /* 0x00019200ff0f7b82 */ /* 0x000e620000000800 */
[-C--:B0-----:R-:W-:Y:S02]  /*0a70*/  SHF.L.U32 R2, R7, R18.reuse, RZ ;  /* 0x0000001207027219 */ /* 0x081fe400000006ff */
[----:B------:R-:W-:-:S02]  /*0a80*/  SHF.R.U64 R24, R22, R18, R3 ;  /* 0x0000001216187219 */ /* 0x000fc40000001203 */
[----:B------:R-:W-:Y:S02]  /*0a90*/  LOP3.LUT R9, RZ, R2, RZ, 0x33, !PT ;  /* 0x00000002ff097212 */ /* 0x000fe400078e33ff */
[-C--:B------:R-:W-:Y:S01]  /*0aa0*/  SHF.R.U32.HI R3, RZ, R18.reuse, R3 ;  /* 0x00000012ff037219 */ /* 0x080fe20000011603 */
[----:B------:R-:W0:Y:S01]  /*0ab0*/  LDC R17, c[0x0][0x638] ;  /* 0x00018e00ff117b82 */ /* 0x000e220000000800 */
[----:B------:R-:W-:Y:S01]  /*0ac0*/  SHF.L.U32 R8, R5, R18, RZ ;  /* 0x0000001205087219 */ /* 0x000fe200000006ff */
[----:B------:R-:W-:-:S06]  /*0ad0*/  IMAD.MOV.U32 R2, RZ, RZ, R24 ;  /* 0x000000ffff027224 */ /* 0x000fcc00078e0018 */
[----:B------:R-:W0:Y:S01]  /*0ae0*/  LDC R19, c[0x0][0x610] ;  /* 0x00018400ff137b82 */ /* 0x000e220000000800 */
[----:B---34-:R-:W-:Y:S05]  /*0af0*/  @!P0 BRA `(.L_x_6) ;  /* 0x0000000000288947 */ /* 0x018fea0003800000 */
[----:B------:R-:W3:Y:S02]  /*0b00*/  LDC R7, c[0x0][0x64c] ;  /* 0x00019300ff077b82 */ /* 0x000ee40000000800 */
[----:B---3--:R-:W-:-:S05]  /*0b10*/  IADD3 R7, P0, R24, R7, RZ ;  /* 0x0000000718077210 */ /* 0x008fca0007f1e0ff */
[----:B------:R-:W-:-:S04]  /*0b20*/  IMAD.X R13, RZ, RZ, R3, P0 ;  /* 0x000000ffff0d7224 */ /* 0x000fc800000e0603 */
[----:B------:R-:W-:-:S04]  /*0b30*/  IMAD.WIDE.U32 R2, R13, R20, RZ ;  /* 0x000000140d027225 */ /* 0x000fc800078e00ff */
[----:B------:R-:W-:-:S04]  /*0b40*/  IMAD.WIDE.U32 R4, P0, R7, R21, R2 ;  /* 0x0000001507047225 */ /* 0x000fc80007800002 */
[----:B------:R-:W-:-:S04]  /*0b50*/  IMAD.WIDE.U32 R2, R7, R20, RZ ;  /* 0x0000001407027225 */ /* 0x000fc800078e00ff */
[----:B------:R-:W-:Y:S01]  /*0b60*/  IMAD.X R7, RZ, RZ, RZ, P0 ;  /* 0x000000ffff077224 */ /* 0x000fe200000e06ff */
[----:B------:R-:W-:Y:S01]  /*0b70*/  IADD3 RZ, P0, R3, R4, RZ ;  /* 0x0000000403ff7210 */ /* 0x000fe20007f1e0ff */
[----:B------:R-:W-:-:S04]  /*0b80*/  IMAD.MOV.U32 R6, RZ, RZ, R5 ;  /* 0x000000ffff067224 */ /* 0x000fc800078e0005 */
[----:B------:R-:W-:-:S08]  /*0b90*/  IMAD.WIDE.U32.X R2, R13, R21, R6, P0 ;  /* 0x000000150d027225 */ /* 0x000fd000000e0406 */
.L_x_6:
[----:B-1----:R-:W-:Y:S01]  /*0ba0*/  SHF.R.U64 R2, R2, R15, R3 ;  /* 0x0000000f02027219 */ /* 0x002fe20000001203 */
[----:B--2---:R-:W-:Y:S01]  /*0bb0*/  VIADD R3, R16, 0xffffffff ;  /* 0xffffffff10037836 */ /* 0x004fe20000000000 */
[----:B------:R-:W-:Y:S01]  /*0bc0*/  LOP3.LUT R9, R22, R9, RZ, 0xc0, !PT ;  /* 0x0000000916097212 */ /* 0x000fe200078ec0ff */
[----:B------:R-:W-:Y:S02]  /*0bd0*/  IMAD.MOV R10, RZ, RZ, -R10 ;  /* 0x000000ffff0a7224 */ /* 0x000fe400078e0a0a */
[----:B------:R-:W-:Y:S01]  /*0be0*/  IMAD.MOV R4, RZ, RZ, -R2 ;  /* 0x000000ffff047224 */ /* 0x000fe200078e0a02 */
[----:B------:R-:W-:Y:S01]  /*0bf0*/  LOP3.LUT R14, R14, R3, RZ, 0xc0, !PT ;  /* 0x000000030e0e7212 */ /* 0x000fe200078ec0ff */
[----:B------:R-:W-:Y:S02]  /*0c00*/  @P4 IMAD R0, R12, R10, R11 ;  /* 0x0000000a0c004224 */ /* 0x000fe400078e020b */
[----:B------:R-:W-:Y:S02]  /*0c10*/  IMAD R9, R8, R2, R9 ;  /* 0x0000000208097224 */ /* 0x000fe400078e0209 */
[----:B0-----:R-:W-:-:S02]  /*0c20*/  IMAD R3, R4, R17, R24 ;  /* 0x0000001104037224 */ /* 0x001fc400078e0218 */
[----:B------:R-:W-:Y:S02]  /*0c30*/  IMAD R2, R9, R19, R0 ;  /* 0x0000001309027224 */ /* 0x000fe400078e0200 */
[----:B------:R-:W-:Y:S02]  /*0c40*/  IMAD R3, R3, R16, R14 ;  /* 0x0000001003037224 */ /* 0x000fe400078e020e */
[----:B------:R-:W-:-:S03]  /*0c50*/  IMAD.MOV.U32 R0, RZ, RZ, 0x1 ;  /* 0x00000001ff007424 */ /* 0x000fc600078e00ff */
[----:B------:R-:W-:Y:S02]  /*0c60*/  SEL R4, R3, R2, !P4 ;  /* 0x0000000203047207 */ /* 0x000fe40006000000 */
[----:B------:R-:W-:-:S03]  /*0c70*/  SEL R2, R2, R3, !P4 ;  /* 0x0000000302027207 */ /* 0x000fc60006000000 */
[----:B------:R0:W-:Y:S04]  /*0c80*/  STL [R1+0x460], R4 ;  /* 0x0004600401007387 */ /* 0x0001e80000100800 */
[----:B------:R0:W-:Y:S02]  /*0c90*/  STL [R1+0x464], R2 ;  /* 0x0004640201007387 */ /* 0x0001e40000100800 */
.L_x_4:
[----:B------:R-:W-:-:S08]  /*0ca0*/  NOP ;  /* 0x0000000000007918 */ /* 0x000fd00000000000 */
[----:B------:R-:W1:Y:S02]  /*0cb0*/  USETMAXREG.TRY_ALLOC.CTAPOOL UP0, 0xf0 ;  /* 0x000000f0000079c8 */ /* 0x000e640008000600 */
[----:B-1----:R-:W-:-:S13]  /*0cc0*/  PLOP3.LUT P0, PT, PT, PT, UP0, 0x80, 0x0 ;  /* 0x000000000000781c */ /* 0x002fda0003f0f008 */
[----:B------:R-:W-:Y:S05]  /*0cd0*/  @!P0 BRA `(.L_x_4) ;  /* 0xfffffffc00f08947 */ /* 0x000fea000383ffff */
[----:B------:R-:W-:Y:S01]  /*0ce0*/  ULDC.64 UR4, c[0x0][0x598] ;  /* 0x0001660000047ab9 */ /* 0x000fe20000000a00 */
[----:B------:R-:W-:Y:S01]  /*0cf0*/  ULDC.64 UR18, c[0x0][0x208] ;  /* 0x0000820000127ab9 */ /* 0x000fe20000000a00 */
[----:B------:R-:W-:-:S04]  /*0d00*/  ISETP.NE.U32.AND P0, PT, RZ, UR4, PT ;  /* 0x00000004ff007c0c */ /* 0x000fc8000bf05070 */
[----:B------:R-:W-:-:S13]  /*0d10*/  ISETP.NE.AND.EX P0, PT, RZ, UR5, PT, P0 ;  /* 0x00000005ff007c0c */ /* 0x000fda000bf05300 */
[----:B------:R-:W-:Y:S05]  /*0d20*/  @!P0 BRA `(.L_x_7) ;  /* 0x0000000000208947 */ /* 0x000fea0003800000 */
[----:B0-----:R-:W0:Y:S02]  /*0d30*/  LDC.64 R2, c[0x0][0x598] ;  /* 0x00016600ff027b82 */ /* 0x001e240000000a00 */
[----:B0-----:R-:W2:Y:S02]  /*0d40*/  LDG.E.64 R2, desc[UR18][R2.64] ;  /* 0x0000001202027981 */ /* 0x001ea4000c1e1b00 */
[----:B--2---:R-:W-:-:S04]  /*0d50*/  ISETP.NE.U32.AND P0, PT, R2, RZ, PT ;  /* 0x000000ff0200720c */ /* 0x004fc80003f05070 */
[----:B------:R-:W-:-:S13]  /*0d60*/  ISETP.NE.AND.EX P0, PT, R3, RZ, PT, P0 ;  /* 0x000000ff0300720c */ /* 0x000fda0003f05300 */
[----:B------:R-:W-:Y:S05]  /*0d70*/  @!P0 BRA `(.L_x_7) ;  /* 0x00000000000c8947 */ /* 0x000fea0003800000 */
[----:B------:R-:W2:Y:S02]  /*0d80*/  LD.E R2, desc[UR18][R2.64] ;  /* 0x0000001202027980 */ /* 0x000ea4000c101900 */
[----:B--2---:R-:W-:Y:S01]  /*0d90*/  R2UR UR20, R2 ;  /* 0x00000000021472ca */ /* 0x004fe200000e0000 */
[----:B------:R-:W-:-:S14]  /*0da0*/  BRA `(.L_x_8) ;  /* 0x0000000000247947 */ /* 0x000fdc0003800000 */
.L_x_7:
[----:B------:R-:W-:Y:S02]  /*0db0*/  ULDC.64 UR4, c[0x0][0x588] ;  /* 0x0001620000047ab9 */ /* 0x000fe40000000a00 */
[----:B------:R-:W-:-:S04]  /*0dc0*/  ISETP.NE.U32.AND P0, PT, RZ, UR4, PT ;  /* 0x00000004ff007c0c */ /* 0x000fc8000bf05070 */
[----:B------:R-:W-:-:S13]  /*0dd0*/  ISETP.NE.AND.EX P0, PT, RZ, UR5, PT, P0 ;  /* 0x00000005ff007c0c */ /* 0x000fda000bf05300 */
[----:B------:R-:W-:Y:S05]  /*0de0*/  @!P0 BRA `(.L_x_9) ;  /* 0x0000000000108947 */ /* 0x000fea0003800000 */
[----:B0-----:R-:W0:Y:S02]  /*0df0*/  LDC.64 R2, c[0x0][0x588] ;  /* 0x00016200ff027b82 */ /* 0x001e240000000a00 */
[----:B0-----:R-:W2:Y:S02]  /*0e00*/  LDG.E R2, desc[UR18][R2.64] ;  /* 0x0000001202027981 */ /* 0x001ea4000c1e1900 */
[----:B--2---:R-:W-:Y:S01]  /*0e10*/  R2UR UR20, R2 ;  /* 0x00000000021472ca */ /* 0x004fe200000e0000 */
[----:B------:R-:W-:-:S14]  /*0e20*/  BRA `(.L_x_8) ;  /* 0x0000000000047947 */ /* 0x000fdc0003800000 */
.L_x_9:
[----:B------:R-:W-:-:S05]  /*0e30*/  ULDC UR20, c[0x0][0x580] ;  /* 0x0001600000147ab9 */ /* 0x000fca0000000800 */
.L_x_8:
[----:B------:R-:W-:Y:S02]  /*0e40*/  ULDC.64 UR4, c[0x0][0x5a0] ;  /* 0x0001680000047ab9 */ /* 0x000fe40000000a00 */
        /* <DEDUP_REMOVED lines=11> */
.L_x_10:
        /* <DEDUP_REMOVED lines=8> */
.L_x_12:
[----:B------:R-:W-:-:S05]  /*0f80*/  ULDC UR21, c[0x0][0x584] ;  /* 0x0001610000157ab9 */ /* 0x000fca0000000800 */
.L_x_11:
[----:B------:R-:W-:-:S13]  /*0f90*/  LOP3.LUT P0, RZ, R0, 0xff, RZ, 0xc0, !PT ;  /* 0x000000ff00ff7812 */ /* 0x000fda000780c0ff */
[----:B------:R-:W-:Y:S05]  /*0fa0*/  @!P0 EXIT ;  /* 0x000000000000894d */ /* 0x000fea0003800000 */
[----:B------:R-:W-:Y:S01]  /*0fb0*/  ULDC UR4, c[0x0][0x28c] ;  /* 0x0000a30000047ab9 */ /* 0x000fe20000000800 */
[----:B------:R-:W-:Y:S02]  /*0fc0*/  ULOP3.LUT UR22, UR13, 0x1, URZ, 0xfc, !UPT ;  /* 0x000000010d167892 */ /* 0x000fe4000f8efc3f */
[----:B------:R-:W-:-:S04]  /*0fd0*/  UIADD3 UR4, UR4, 0x1f, URZ ;  /* 0x0000001f04047890 */ /* 0x000fc8000fffe03f */
[----:B------:R-:W-:-:S04]  /*0fe0*/  USHF.R.S32.HI UR5, URZ, 0x1f, UR4 ;  /* 0x0000001f3f057899 */ /* 0x000fc80008011404 */
[----:B------:R-:W-:-:S03]  /*0ff0*/  ULEA.HI UR5, UR5, UR4, URZ, 0x5 ;  /* 0x0000000405057291 */ /* 0x000fc6000f8f283f */
[----:B------:R-:W-:Y:S01]  /*1000*/  UMOV UR4, URZ ;  /* 0x0000003f00047c82 */ /* 0x000fe20008000000 */
[----:B------:R-:W-:-:S03]  /*1010*/  USHF.R.S32.HI UR12, URZ, 0x5, UR5 ;  /* 0x000000053f0c7899 */ /* 0x000fc60008011405 */
[----:B------:R-:W-:-:S09]  /*1020*/  UMOV UR5, URZ ;  /* 0x0000003f00057c82 */ /* 0x000fd20008000000 */
.L_x_549:
[----:B------:R-:W-:Y:S01]  /*1030*/  STL [R1+0x454], RZ ;  /* 0x000454ff01007387 */ /* 0x000fe20000100800 */
[----:B-1----:R-:W1:Y:S01]  /*1040*/  S2UR UR11, SR_CgaCtaId ;  /* 0x00000000000b79c3 */ /* 0x002e620000008800 */
[----:B------:R-:W-:Y:S01]  /*1050*/  UMOV UR15, 0x400 ;  /* 0x00000400000f7882 */ /* 0x000fe20000000000 */
[----:B------:R-:W-:Y:S01]  /*1060*/  UMOV UR6, URZ ;  /* 0x0000003f00067c82 */ /* 0x000fe20008000000 */
[----:B------:R-:W-:Y:S01]  /*1070*/  STL [R1+0x450], RZ ;  /* 0x000450ff01007387 */ /* 0x000fe20000100800 */
[----:B------:R-:W-:Y:S01]  /*1080*/  UMOV UR7, URZ ;  /* 0x0000003f00077c82 */ /* 0x000fe20008000000 */
[----:B------:R-:W-:Y:S01]  /*1090*/  UMOV UR8, URZ ;  /* 0x0000003f00087c82 */ /* 0x000fe20008000000 */
[----:B------:R-:W-:Y:S01]  /*10a0*/  UMOV UR17, UR5 ;  /* 0x0000000500117c82 */ /* 0x000fe20008000000 */
[----:B------:R-:W-:Y:S01]  /*10b0*/  STL [R1+0x44c], RZ ;  /* 0x00044cff01007387 */ /* 0x000fe20000100800 */
[----:B0-----:R-:W0:Y:S01]  /*10c0*/  LDC R2, c[0x0][0x28c] ;  /* 0x0000a300ff027b82 */ /* 0x001e220000000800 */
[----:B------:R-:W-:-:S02]  /*10d0*/  CS2R R236, SRZ ;  /* 0x0000000000ec7805 */ /* 0x000fc4000001ff00 */
[----:B------:R-:W-:Y:S01]  /*10e0*/  CS2R R234, SRZ ;  /* 0x0000000000ea7805 */ /* 0x000fe2000001ff00 */
[----:B------:R-:W-:Y:S01]  /*10f0*/  STL [R1+0x448], RZ ;  /* 0x000448ff01007387 */ /* 0x000fe20000100800 */
[----:B------:R-:W-:Y:S02]  /*1100*/  CS2R R232, SRZ ;  /* 0x0000000000e87805 */ /* 0x000fe4000001ff00 */
[----:B------:R-:W-:Y:S02]  /*1110*/  CS2R R230, SRZ ;  /* 0x0000000000e67805 */ /* 0x000fe4000001ff00 */
[----:B------:R-:W-:Y:S01]  /*1120*/  CS2R R228, SRZ ;  /* 0x0000000000e47805 */ /* 0x000fe2000001ff00 */
[----:B------:R-:W-:Y:S01]  /*1130*/  STL [R1+0x444], RZ ;  /* 0x000444ff01007387 */ /* 0x000fe20000100800 */
[----:B------:R-:W-:Y:S02]  /*1140*/  CS2R R226, SRZ ;  /* 0x0000000000e27805 */ /* 0x000fe4000001ff00 */
[----:B------:R-:W-:-:S02]  /*1150*/  CS2R R224, SRZ ;  /* 0x0000000000e07805 */ /* 0x000fc4000001ff00 */
[----:B------:R-:W-:Y:S01]  /*1160*/  CS2R R222, SRZ ;  /* 0x0000000000de7805 */ /* 0x000fe2000001ff00 */
[----:B------:R-:W-:Y:S01]  /*1170*/  STL [R1+0x440], RZ ;  /* 0x000440ff01007387 */ /* 0x000fe20000100800 */
[----:B------:R-:W-:Y:S02]  /*1180*/  CS2R R220, SRZ ;  /* 0x0000000000dc7805 */ /* 0x000fe4000001ff00 */
[----:B------:R-:W-:Y:S02]  /*1190*/  CS2R R218, SRZ ;  /* 0x0000000000da7805 */ /* 0x000fe4000001ff00 */
[----:B------:R-:W-:Y:S01]  /*11a0*/  CS2R R216, SRZ ;  /* 0x0000000000d87805 */ /* 0x000fe2000001ff00 */
[----:B------:R-:W-:Y:S01]  /*11b0*/  STL [R1+0x43c], RZ ;  /* 0x00043cff01007387 */ /* 0x000fe20000100800 */
[----:B-1----:R-:W-:Y:S01]  /*11c0*/  ULEA UR15, UR11, UR15, 0x18 ;  /* 0x0000000f0b0f7291 */ /* 0x002fe2000f8ec03f */
[----:B------:R-:W-:Y:S02]  /*11d0*/  CS2R R214, SRZ ;  /* 0x0000000000d67805 */ /* 0x000fe4000001ff00 */
[----:B------:R-:W-:Y:S01]  /*11e0*/  CS2R R212, SRZ ;  /* 0x0000000000d47805 */ /* 0x000fe2000001ff00 */
[----:B------:R-:W-:Y:S01]  /*11f0*/  STL [R1+0x438], RZ ;  /* 0x000438ff01007387 */ /* 0x000fe20000100800 */
[----:B------:R-:W-:-:S02]  /*1200*/  CS2R R210, SRZ ;  /* 0x0000000000d27805 */ /* 0x000fc4000001ff00 */
[----:B------:R-:W-:Y:S02]  /*1210*/  CS2R R208, SRZ ;  /* 0x0000000000d07805 */ /* 0x000fe4000001ff00 */
[----:B------:R-:W-:Y:S01]  /*1220*/  CS2R R206, SRZ ;  /* 0x0000000000ce7805 */ /* 0x000fe2000001ff00 */
[----:B------:R-:W-:Y:S01]  /*1230*/  STL [R1+0x434], RZ ;  /* 0x000434ff01007387 */ /* 0x000fe20000100800 */
[----:B0-----:R-:W-:Y:S02]  /*1240*/  ISETP.GE.AND P0, PT, R2, 0x1, PT ;  /* 0x000000010200780c */ /* 0x001fe40003f06270 */
[----:B------:R-:W-:Y:S02]  /*1250*/  CS2R R204, SRZ ;  /* 0x0000000000cc7805 */ /* 0x000fe4000001ff00 */
[----:B------:R-:W-:Y:S01]  /*1260*/  CS2R R202, SRZ ;  /* 0x0000000000ca7805 */ /* 0x000fe2000001ff00 */
[----:B------:R-:W-:Y:S01]  /*1270*/  STL [R1+0x430], RZ ;  /* 0x000430ff01007387 */ /* 0x000fe20000100800 */
[----:B------:R-:W-:-:S02]  /*1280*/  CS2R R200, SRZ ;  /* 0x0000000000c87805 */ /* 0x000fc4000001ff00 */
[----:B------:R-:W-:Y:S02]  /*1290*/  CS2R R198, SRZ ;  /* 0x0000000000c67805 */ /* 0x000fe4000001ff00 */
[----:B------:R-:W-:Y:S01]  /*12a0*/  CS2R R196, SRZ ;  /* 0x0000000000c47805 */ /* 0x000fe2000001ff00 */
[----:B------:R-:W-:Y:S01]  /*12b0*/  STL [R1+0x42c], RZ ;  /* 0x00042cff01007387 */ /* 0x000fe20000100800 */
[----:B------:R-:W-:Y:S02]  /*12c0*/  CS2R R194, SRZ ;  /* 0x0000000000c27805 */ /* 0x000fe4000001ff00 */
        /* <DEDUP_REMOVED lines=126> */
[----:B------:R-:W-:Y:S04]  /*1ab0*/  STL [R1+0x3ac], RZ ;  /* 0x0003acff01007387 */ /* 0x000fe80000100800 */
        /* <DEDUP_REMOVED lines=107> */
[----:B------:R-:W-:Y:S04]  /*2170*/  STL [R1], RZ ;  /* 0x000000ff01007387 */ /* 0x000fe80000100800 */
        /* <DEDUP_REMOVED lines=39> */
[----:B------:R-:W-:Y:S01]  /*23f0*/  STL [R1+0xa0], RZ ;  /* 0x0000a0ff01007387 */ /* 0x000fe20000100800 */
[----:B------:R-:W0:Y:S03]  /*2400*/  S2R R0, SR_TID.X ;  /* 0x0000000000007919 */ /* 0x000e260000002100 */
        /* <DEDUP_REMOVED lines=8> */
[----:B0-----:R-:W-:-:S03]  /*2490*/  LOP3.LUT R0, R0, 0x80, RZ, 0xc0, !PT ;  /* 0x0000008000007812 */ /* 0x001fc600078ec0ff */
[----:B------:R-:W-:Y:S01]  /*24a0*/  STL [R1+0xc4], RZ ;  /* 0x0000c4ff01007387 */ /* 0x000fe20000100800 */
[----:B------:R-:W-:-:S03]  /*24b0*/  SHF.R.U32.HI R0, RZ, 0x7, R0 ;  /* 0x00000007ff007819 */ /* 0x000fc60000011600 */
        /* <DEDUP_REMOVED lines=33> */
[----:B------:R-:W0:Y:S04]  /*26d0*/  SHFL.IDX PT, R0, R0, RZ, 0x1f ;  /* 0x00001fff00007589 */ /* 0x000e2800000e0000 */
[----:B------:R1:W-:Y:S04]  /*26e0*/  STL [R1+0x14c], RZ ;  /* 0x00014cff01007387 */ /* 0x0003e80000100800 */
[----:B------:R1:W-:Y:S04]  /*26f0*/  STL [R1+0x150], RZ ;  /* 0x000150ff01007387 */ /* 0x0003e80000100800 */
[----:B------:R1:W-:Y:S04]  /*2700*/  STL [R1+0x154], RZ ;  /* 0x000154ff01007387 */ /* 0x0003e80000100800 */
[----:B------:R1:W-:Y:S04]  /*2710*/  STL [R1+0x158], RZ ;  /* 0x000158ff01007387 */ /* 0x0003e80000100800 */
[----:B------:R1:W-:Y:S04]  /*2720*/  STL [R1+0x15c], RZ ;  /* 0x00015cff01007387 */ /* 0x0003e80000100800 */
[----:B------:R1:W-:Y:S01]  /*2730*/  STL [R1+0x160], RZ ;  /* 0x000160ff01007387 */ /* 0x0003e20000100800 */
[----:B0-----:R-:W-:Y:S01]  /*2740*/  R2UR UR9, R0 ;  /* 0x00000000000972ca */ /* 0x001fe200000e0000 */
[----:B------:R-:W-:-:S02]  /*2750*/  IMAD.U32 R0, RZ, RZ, UR4 ;  /* 0x00000004ff007e24 */ /* 0x000fc4000f8e00ff */
[----:B------:R1:W-:Y:S04]  /*2760*/  STL [R1+0x164], RZ ;  /* 0x000164ff01007387 */ /* 0x0003e80000100800 */
[----:B------:R1:W-:Y:S04]  /*2770*/  STL [R1+0x168], RZ ;  /* 0x000168ff01007387 */ /* 0x0003e80000100800 */
[----:B------:R1:W-:Y:S02]  /*2780*/  STL [R1+0x16c], RZ ;  /* 0x00016cff01007387 */ /* 0x0003e40000100800 */
[----:B------:R-:W-:-:S02]  /*2790*/  ULEA.HI UR10, UR9, UR9, URZ, 0x1 ;  /* 0x00000009090a7291 */ /* 0x000fc4000f8f083f */
[----:B------:R1:W-:Y:S02]  /*27a0*/  STL [R1+0x170], RZ ;  /* 0x000170ff01007387 */ /* 0x0003e40000100800 */
[----:B------:R-:W-:Y:S02]  /*27b0*/  ULOP3.LUT UR10, UR10, 0x1ffffe, URZ, 0xc0, !UPT ;  /* 0x001ffffe0a0a7892 */ /* 0x000fe4000f8ec03f */
[----:B------:R1:W-:Y:S02]  /*27c0*/  STL [R1+0x174], RZ ;  /* 0x000174ff01007387 */ /* 0x0003e40000100800 */
[----:B------:R-:W-:Y:S02]  /*27d0*/  UIADD3 UR10, UR9, -UR10, URZ ;  /* 0x8000000a090a7290 */ /* 0x000fe4000fffe03f */
[----:B------:R1:W-:Y:S02]  /*27e0*/  STL [R1+0x178], RZ ;  /* 0x000178ff01007387 */ /* 0x0003e40000100800 */
[----:B------:R-:W-:-:S02]  /*27f0*/  ULEA UR10, UR10, UR15, 0xb ;  /* 0x0000000f0a0a7291 */ /* 0x000fc4000f8e583f */
[----:B------:R1:W-:Y:S02]  /*2800*/  STL [R1+0x17c], RZ ;  /* 0x00017cff01007387 */ /* 0x0003e40000100800 */
[----:B------:R-:W-:Y:S02]  /*2810*/  UIADD3 UR10, UR10, 0x100, URZ ;  /* 0x000001000a0a7890 */ /* 0x000fe4000fffe03f */
[----:B------:R1:W-:Y:S02]  /*2820*/  STL [R1+0x180], RZ ;  /* 0x000180ff01007387 */ /* 0x0003e40000100800 */
[----:B------:R-:W-:Y:S02]  /*2830*/  USHF.R.U32.HI UR10, URZ, 0x4, UR10 ;  /* 0x000000043f0a7899 */ /* 0x000fe4000801160a */
[----:B------:R1:W-:Y:S02]  /*2840*/  STL [R1+0x184], RZ ;  /* 0x000184ff01007387 */ /* 0x0003e40000100800 */
[----:B------:R-:W-:-:S02]  /*2850*/  ULOP3.LUT UR16, UR10, 0x3fff, URZ, 0xc0, !UPT ;  /* 0x00003fff0a107892 */ /* 0x000fc4000f8ec03f */
[----:B------:R1:W-:Y:S04]  /*2860*/  STL [R1+0x188], RZ ;  /* 0x000188ff01007387 */ /* 0x0003e80000100800 */
        /* <DEDUP_REMOVED lines=28> */
[----:B------:R1:W-:Y:S01]  /*2a30*/  STL [R1+0x1fc], RZ ;  /* 0x0001fcff01007387 */ /* 0x0003e20000100800 */
[----:B--2---:R-:W-:Y:S05]  /*2a40*/  @!P0 BRA `(.L_x_13) ;  /* 0x0000003400dc8947 */ /* 0x004fea0003800000 */
[----:B------:R-:W-:-:S06]  /*2a50*/  UISETP.NE.AND UP0, UPT, UR22, 0x3, UPT ;  /* 0x000000031600788c */ /* 0x000fcc000bf05270 */
[----:B------:R-:W-:-:S13]  /*2a60*/  PLOP3.LUT P1, PT, PT, PT, UP0, 0x80, 0x0 ;  /* 0x000000000000781c */ /* 0x000fda0003f2f008 */
[----:B------:R-:W-:Y:S05]  /*2a70*/  @!P1 BRA `(.L_x_14) ;  /* 0x0000000000049947 */ /* 0x000fea0003800000 */
[----:B------:R-:W-:Y:S01]  /*2a80*/  BPT.TRAP 0x1 ;  /* 0x000000040000795c */ /* 0x000fe20000300000 */
.L_x_14:
[----:B------:R-:W-:Y:S01]  /*2a90*/  ULEA UR7, UR5, UR15, 0x3 ;  /* 0x0000000f05077291 */ /* 0x000fe2000f8e183f */
[----:B------:R-:W-:-:S05]  /*2aa0*/  IMAD.U32 R0, RZ, RZ, UR4 ;  /* 0x00000004ff007e24 */ /* 0x000fca000f8e00ff */
[----:B------:R-:W-:-:S04]  /*2ab0*/  SHF.L.U32 R0, R0, 0x1f, RZ ;  /* 0x0000001f00007819 */ /* 0x000fc800000006ff */
[----:B------:R0:W2:Y:S01]  /*2ac0*/  SYNCS.PHASECHK.TRANS64.TRYWAIT P0, [UR7], R0 ;  /* 0x00000000ff0075a7 */ /* 0x0000a20008000147 */
[----:B------:R-:W-:Y:S05]  /*2ad0*/  @!P1 BRA `(.L_x_15) ;  /* 0x0000000000049947 */ /* 0x000fea0003800000 */
[----:B------:R-:W-:Y:S01]  /*2ae0*/  BPT.TRAP 0x1 ;  /* 0x000000040000795c */ /* 0x000fe20000300000 */
.L_x_15:
[----:B------:R3:W-:Y:S01]  /*2af0*/  STL [R1+0x454], RZ ;  /* 0x000454ff01007387 */ /* 0x0007e20000100800 */
[----:B------:R-:W-:Y:S01]  /*2b00*/  UMOV UR6, 0x1 ;  /* 0x0000000100067882 */ /* 0x000fe20000000000 */
[----:B--2---:R-:W-:Y:S05]  /*2b10*/  @P0 BRA `(.L_x_16) ;  /* 0x0000000000080947 */ /* 0x004fea0003800000 */
[----:B------:R-:W2:Y:S02]  /*2b20*/  SYNCS.PHASECHK.TRANS64.TRYWAIT P0, [UR7], R0 ;  /* 0x00000000ff0075a7 */ /* 0x000ea40008000147 */
[----:B--2---:R-:W-:Y:S05]  /*2b30*/  @!P0 BRA `(.L_x_17) ;  /* 0x0000020400c48947 */ /* 0x004fea0003800000 */
.L_x_16:
[----:B------:R-:W-:Y:S01]  /*2b40*/  UIADD3 UR7, UR15, 0x8100, URZ ;  /* 0x000081000f077890 */ /* 0x000fe2000fffe03f */
[----:B------:R-:W-:Y:S01]  /*2b50*/  WARPGROUP.ARRIVE ;  /* 0x00000000000079c5 */ /* 0x000fe20000000000 */
[----:B------:R-:W-:Y:S01]  /*2b60*/  ULOP3.LUT UR8, UR16, 0x10000, URZ, 0xfc, !UPT ;  /* 0x0001000010087892 */ /* 0x000fe2000f8efc3f */
[----:B------:R-:W-:Y:S01]  /*2b70*/  STL [R1+0x450], RZ ;  /* 0x000450ff01007387 */ /* 0x000fe20000100800 */
[----:B------:R-:W-:Y:S01]  /*2b80*/  USHF.R.U32.HI UR7, URZ, 0x4, UR7 ;  /* 0x000000043f077899 */ /* 0x000fe20008011607 */
[----:B------:R-:W-:Y:S01]  /*2b90*/  CS2R R236, SRZ ;  /* 0x0000000000ec7805 */ /* 0x000fe2000001ff00 */
[----:B------:R-:W-:Y:S01]  /*2ba0*/  ULEA UR8, UR5, UR8, 0x9 ;  /* 0x0000000805087291 */ /* 0x000fe2000f8e483f */
[----:B------:R-:W-:Y:S01]  /*2bb0*/  STL [R1+0x44c], RZ ;  /* 0x00044cff01007387 */ /* 0x000fe20000100800 */
[----:B------:R-:W-:Y:S01]  /*2bc0*/  ULOP3.LUT UR7, UR7, 0x3fff, URZ, 0xc0, !UPT ;  /* 0x00003fff07077892 */ /* 0x000fe2000f8ec03f */
[----:B------:R-:W-:Y:S01]  /*2bd0*/  CS2R R234, SRZ ;  /* 0x0000000000ea7805 */ /* 0x000fe2000001ff00 */
[----:B------:R-:W-:Y:S01]  /*2be0*/  UMOV UR9, 0xc0000010 ;  /* 0xc000001000097882 */ /* 0x000fe20000000000 */
[----:B------:R-:W-:Y:S01]  /*2bf0*/  UMOV UR11, 0xc0000010 ;  /* 0xc0000010000b7882 */ /* 0x000fe20000000000 */
[----:B------:R-:W-:Y:S01]  /*2c00*/  ULOP3.LUT UR7, UR7, 0x10000, URZ, 0xfc, !UPT ;  /* 0x0001000007077892 */ /* 0x000fe2000f8efc3f */
[----:B------:R-:W-:Y:S01]  /*2c10*/  STL [R1+0x448], RZ ;  /* 0x000448ff01007387 */ /* 0x000fe20000100800 */
[----:B------:R-:W-:-:S02]  /*2c20*/  CS2R R232, SRZ ;  /* 0x0000000000e87805 */ /* 0x000fc4000001ff00 */
[----:B------:R-:W-:Y:S01]  /*2c30*/  CS2R R230, SRZ ;  /* 0x0000000000e67805 */ /* 0x000fe2000001ff00 */
[----:B------:R-:W-:Y:S01]  /*2c40*/  ULEA UR10, UR5, UR7, 0x9 ;  /* 0x00000007050a7291 */ /* 0x000fe2000f8e483f */
[----:B------:R-:W-:Y:S01]  /*2c50*/  STL [R1+0x444], RZ ;  /* 0x000444ff01007387 */ /* 0x000fe20000100800 */
[----:B------:R-:W-:Y:S01]  /*2c60*/  CS2R R228, SRZ ;  /* 0x0000000000e47805 */ /* 0x000fe2000001ff00 */
[----:B------:R-:W-:Y:S01]  /*2c70*/  ULDC UR7, c[0x0][0x50c] ;  /* 0x0001430000077ab9 */ /* 0x000fe20000000800 */
[----:B------:R-:W-:Y:S01]  /*2c80*/  CS2R R226, SRZ ;  /* 0x0000000000e27805 */ /* 0x000fe2000001ff00 */
[----:B------:R-:W-:Y:S01]  /*2c90*/  STL [R1+0x440], RZ ;  /* 0x000440ff01007387 */ /* 0x000fe20000100800 */
[----:B------:R-:W-:Y:S01]  /*2ca0*/  UISETP.NE.AND UP0, UPT, UR7, 0x1, UPT ;  /* 0x000000010700788c */ /* 0x000fe2000bf05270 */
[----:B------:R-:W-:Y:S02]  /*2cb0*/  CS2R R224, SRZ ;  /* 0x0000000000e07805 */ /* 0x000fe4000001ff00 */
[----:B------:R-:W-:Y:S01]  /*2cc0*/  CS2R R222, SRZ ;  /* 0x0000000000de7805 */ /* 0x000fe2000001ff00 */
[----:B------:R-:W-:Y:S01]  /*2cd0*/  QGMMA.64x256x32.F32.E5M2.E5M2 R4, gdesc[UR8], RZ, !UPT, gsb0 ;  /* 0x03e00000080479f3 */ /* 0x000fe2000c0038ff */
[----:B------:R-:W-:Y:S01]  /*2ce0*/  STL [R1+0x43c], RZ ;  /* 0x00043cff01007387 */ /* 0x000fe20000100800 */
[----:B------:R-:W-:Y:S01]  /*2cf0*/  UIADD3 UR8, UR8, 0x100, URZ ;  /* 0x0000010008087890 */ /* 0x000fe2000fffe03f */
[----:B------:R-:W-:Y:S01]  /*2d00*/  CS2R R220, SRZ ;  /* 0x0000000000dc7805 */ /* 0x000fe2000001ff00 */
[----:B------:R-:W-:Y:S01]  /*2d10*/  UMOV UR9, 0xc0000010 ;  /* 0xc000001000097882 */ /* 0x000fe20000000000 */
[----:B------:R-:W-:Y:S01]  /*2d20*/  STL [R1+0x438], RZ ;  /* 0x000438ff01007387 */ /* 0x000fe20000100800 */
[----:B------:R-:W-:Y:S01]  /*2d30*/  USEL UR7, URZ, 0x1, UP0 ;  /* 0x000000013f077887 */ /* 0x000fe20008000000 */
[----:B------:R-:W-:-:S02]  /*2d40*/  CS2R R218, SRZ ;  /* 0x0000000000da7805 */ /* 0x000fc4000001ff00 */
[----:B------:R-:W-:Y:S01]  /*2d50*/  CS2R R216, SRZ ;  /* 0x0000000000d87805 */ /* 0x000fe2000001ff00 */
[----:B------:R-:W-:Y:S01]  /*2d60*/  STL [R1+0x434], RZ ;  /* 0x000434ff01007387 */ /* 0x000fe20000100800 */
[----:B------:R-:W-:Y:S02]  /*2d70*/  CS2R R214, SRZ ;  /* 0x0000000000d67805 */ /* 0x000fe4000001ff00 */
[----:B------:R-:W-:Y:S02]  /*2d80*/  CS2R R212, SRZ ;  /* 0x0000000000d47805 */ /* 0x000fe4000001ff00 */
[----:B------:R-:W-:Y:S01]  /*2d90*/  ISETP.NE.AND P0, PT, RZ, UR7, PT ;  /* 0x00000007ff007c0c */ /* 0x000fe2000bf05270 */
        /* <DEDUP_REMOVED lines=93> */
[----:B------:R-:W-:-:S02]  /*3370*/  WARPGROUP.DEPBAR.LE gsb0, 0x0 ;  /* 0x00008000000079c5 */ /* 0x000fc40000010000 */
[----:B--2---:R-:W-:Y:S01]  /*3380*/  IMAD.MOV.U32 R3, RZ, RZ, R129 ;  /* 0x000000ffff037224 */ /* 0x004fe200078e0081 */
[----:B------:R-:W-:Y:S01]  /*3390*/  STL [R1+0x334], RZ ;  /* 0x000334ff01007387 */ /* 0x000fe20000100800 */
[----:B------:R-:W-:Y:S02]  /*33a0*/  IMAD.MOV.U32 R2, RZ, RZ, R130 ;  /* 0x000000ffff027224 */ /* 0x000fe400078e0082 */
[----:B0-----:R-:W-:Y:S01]  /*33b0*/  IMAD.MOV.U32 R0, RZ, RZ, R131 ;  /* 0x000000ffff007224 */ /* 0x001fe200078e0083 */
        /* <DEDUP_REMOVED lines=23> */
[----:B------:R0:W-:Y:S04]  /*3530*/  STL.64 [R1], R4 ;  /* 0x0000000401007387 */ /* 0x0001e80000100a00 */
[----:B------:R2:W-:Y:S04]  /*3540*/  STL.64 [R1+0x8], R6 ;  /* 0x0000080601007387 */ /* 0x0005e80000100a00 */
[----:B------:R4:W-:Y:S04]  /*3550*/  STL.64 [R1+0x10], R8 ;  /* 0x0000100801007387 */ /* 0x0009e80000100a00 */
[----:B------:R5:W-:Y:S01]  /*3560*/  STL.64 [R1+0x18], R10 ;  /* 0x0000180a01007387 */ /* 0x000be20000100a00 */
[----:B0-----:R-:W-:-:S03]  /*3570*/  CS2R R4, SRZ ;  /* 0x0000000000047805 */ /* 0x001fc6000001ff00 */
[----:B------:R0:W-:Y:S01]  /*3580*/  STL.64 [R1+0x20], R12 ;  /* 0x0000200c01007387 */ /* 0x0001e20000100a00 */
[----:B--2---:R-:W-:-:S03]  /*3590*/  CS2R R6, SRZ ;  /* 0x0000000000067805 */ /* 0x004fc6000001ff00 */
[----:B------:R2:W-:Y:S01]  /*35a0*/  STL.64 [R1+0x28], R14 ;  /* 0x0000280e01007387 */ /* 0x0005e20000100a00 */
[----:B----4-:R-:W-:-:S03]  /*35b0*/  CS2R R8, SRZ ;  /* 0x0000000000087805 */ /* 0x010fc6000001ff00 */
[----:B------:R4:W-:Y:S01]  /*35c0*/  STL.64 [R1+0x30], R16 ;  /* 0x0000301001007387 */ /* 0x0009e20000100a00 */
[----:B-----5:R-:W-:-:S03]  /*35d0*/  CS2R R10, SRZ ;  /* 0x00000000000a7805 */ /* 0x020fc6000001ff00 */
[----:B------:R5:W-:Y:S01]  /*35e0*/  STL.64 [R1+0x38], R18 ;  /* 0x0000381201007387 */ /* 0x000be20000100a00 */
[----:B0-----:R-:W-:-:S03]  /*35f0*/  CS2R R12, SRZ ;  /* 0x00000000000c7805 */ /* 0x001fc6000001ff00 */
[----:B------:R0:W-:Y:S01]  /*3600*/  STL.64 [R1+0x40], R20 ;  /* 0x0000401401007387 */ /* 0x0001e20000100a00 */
[----:B--2---:R-:W-:-:S03]  /*3610*/  CS2R R14, SRZ ;  /* 0x00000000000e7805 */ /* 0x004fc6000001ff00 */
[----:B------:R2:W-:Y:S01]  /*3620*/  STL.64 [R1+0x48], R22 ;  /* 0x0000481601007387 */ /* 0x0005e20000100a00 */
[----:B----4-:R-:W-:-:S03]  /*3630*/  CS2R R16, SRZ ;  /* 0x0000000000107805 */ /* 0x010fc6000001ff00 */
[----:B------:R-:W-:Y:S01]  /*3640*/  STL.64 [R1+0x50], R24 ;  /* 0x0000501801007387 */ /* 0x000fe20000100a00 */
[----:B-----5:R-:W-:-:S03]  /*3650*/  CS2R R18, SRZ ;  /* 0x0000000000127805 */ /* 0x020fc6000001ff00 */
[----:B------:R-:W-:Y:S01]  /*3660*/  STL.64 [R1+0x58], R26 ;  /* 0x0000581a01007387 */ /* 0x000fe20000100a00 */
[----:B0-----:R-:W-:-:S03]  /*3670*/  CS2R R20, SRZ ;  /* 0x0000000000147805 */ /* 0x001fc6000001ff00 */
[----:B------:R-:W-:Y:S01]  /*3680*/  STL.64 [R1+0x60], R28 ;  /* 0x0000601c01007387 */ /* 0x000fe20000100a00 */
[----:B--2---:R-:W-:-:S03]  /*3690*/  CS2R R22, SRZ ;  /* 0x0000000000167805 */ /* 0x004fc6000001ff00 */
[----:B------:R-:W-:Y:S04]  /*36a0*/  STL.64 [R1+0x68], R30 ;  /* 0x0000681e01007387 */ /* 0x000fe80000100a00 */
        /* <DEDUP_REMOVED lines=49> */
[----:B------:R0:W-:Y:S04]  /*39c0*/  STL.64 [R1+0x1f8], R130 ;  /* 0x0001f88201007387 */ /* 0x0001e80000100a00 */
[----:B------:R2:W-:Y:S04]  /*39d0*/  STL [R1+0x2d4], RZ ;  /* 0x0002d4ff01007387 */ /* 0x0005e80000100800 */
[----:B------:R2:W-:Y:S01]  /*39e0*/  STL [R1+0x2d0], RZ ;  /* 0x0002d0ff01007387 */ /* 0x0005e20000100800 */
[----:B0-----:R-:W-:-:S03]  /*39f0*/  WARPGROUP.ARRIVE ;  /* 0x00000000000079c5 */ /* 0x001fc60000000000 */
[----:B------:R2:W-:Y:S04]  /*3a00*/  STL [R1+0x2cc], RZ ;  /* 0x0002ccff01007387 */ /* 0x0005e80000100800 */
[----:B------:R2:W-:Y:S01]  /*3a10*/  STL [R1+0x2c8], RZ ;  /* 0x0002c8ff01007387 */ /* 0x0005e20000100800 */
[----:B------:R-:W-:Y:S03]  /*3a20*/  QGMMA.64x256x32.F32.E5M2.E5M2 R24, gdesc[UR8], RZ, !UPT, gsb0 ;  /* 0x03e00000081879f3 */ /* 0x000fe6000c0038ff */
        /* <DEDUP_REMOVED lines=50> */
[----:B------:R-:W-:-:S02]  /*3d50*/  WARPGROUP.DEPBAR.LE gsb0, 0x0 ;  /* 0x00008000000079c5 */ /* 0x000fc40000010000 */
[----:B------:R-:W-:Y:S05]  /*3d60*/  @!P0 BRA `(.L_x_18) ;  /* 0x0000002000f88947 */ /* 0x000fea0003800000 */
[----:B------:R-:W4:Y:S04]  /*3d70*/  LDL R4, [R1] ;  /* 0x0000000001047983 */ /* 0x000f280000100800 */
[----:B------:R-:W5:Y:S04]  /*3d80*/  LDL R5, [R1+0x4] ;  /* 0x0000040001057983 */ /* 0x000f680000100800 */
[----:B------:R-:W3:Y:S04]  /*3d90*/  LDL R6, [R1+0x8] ;  /* 0x0000080001067983 */ /* 0x000ee80000100800 */
[----:B------:R-:W2:Y:S04]  /*3da0*/  LDL R7, [R1+0xc] ;  /* 0x00000c0001077983 */ /* 0x000ea80000100800 */
        /* <DEDUP_REMOVED lines=100> */
[----:B------:R0:W-:Y:S04]  /*43f0*/  STL [R1+0x4c0], R131 ;  /* 0x0004c08301007387 */ /* 0x0001e80000100800 */
[----:B0-----:R-:W2:Y:S04]  /*4400*/  LDL R131, [R1+0x1a0] ;  /* 0x0001a00001837983 */ /* 0x001ea80000100800 */
        /* <DEDUP_REMOVED lines=39> */
[----:B0-----:R-:W2:Y:S01]  /*4680*/  LDL R151, [R1+0x1f0] ;  /* 0x0001f00001977983 */ /* 0x001ea20000100800 */
[----:B------:R-:W-:-:S01]  /*4690*/  FADD R3, RZ, R3 ;  /* 0x00000003ff037221 */ /* 0x000fc20000000000 */
[----:B------:R-:W-:Y:S01]  /*46a0*/  FADD R2, RZ, R2 ;  /* 0x00000002ff027221 */ /* 0x000fe20000000000 */
[----:B----4-:R-:W-:-:S01]  /*46b0*/  FADD R4, RZ, R4 ;  /* 0x00000004ff047221 */ /* 0x010fc20000000000 */
[----:B-----5:R-:W-:Y:S01]  /*46c0*/  FADD R5, RZ, R5 ;  /* 0x00000005ff057221 */ /* 0x020fe20000000000 */
[----:B---3--:R-:W-:-:S01]  /*46d0*/  FADD R6, RZ, R6 ;  /* 0x00000006ff067221 */ /* 0x008fc20000000000 */
[----:B--2---:R-:W-:Y:S01]  /*46e0*/  FADD R7, RZ, R7 ;  /* 0x00000007ff077221 */ /* 0x004fe20000000000 */
[----:B------:R-:W-:-:S01]  /*46f0*/  FADD R8, RZ, R8 ;  /* 0x00000008ff087221 */ /* 0x000fc20000000000 */
[----:B------:R-:W-:Y:S01]  /*4700*/  FADD R9, RZ, R9 ;  /* 0x00000009ff097221 */ /* 0x000fe20000000000 */
        /* <DEDUP_REMOVED lines=13> */
[----:B------:R-:W2:Y:S01]  /*47e0*/  LDL.LU R131, [R1+0x4c0] ;  /* 0x0004c00001837983 */ /* 0x000ea20000300800 */
        /* <DEDUP_REMOVED lines=13> */
[----:B------:R-:W3:Y:S01]  /*48c0*/  LDL.LU R132, [R1+0x4bc] ;  /* 0x0004bc0001847983 */ /* 0x000ee20000300800 */
        /* <DEDUP_REMOVED lines=16> */
[----:B------:R0:W-:Y:S01]  /*49d0*/  STL [R1+0x200], R133 ;  /* 0x0002008501007387 */ /* 0x0001e20000100800 */
        /* <DEDUP_REMOVED lines=9> */
[----:B0-----:R-:W4:Y:S01]  /*4a70*/  LDL.LU R133, [R1+0x4b8] ;  /* 0x0004b80001857983 */ /* 0x001f220000300800 */
[----:B------:R-:W-:-:S01]  /*4a80*/  FADD R185, RZ, R185 ;  /* 0x000000b9ffb97221 */ /* 0x000fc20000000000 */
[----:B------:R-:W-:Y:S01]  /*4a90*/  FADD R186, RZ, R186 ;  /* 0x000000baffba7221 */ /* 0x000fe20000000000 */
[----:B------:R-:W-:-:S01]  /*4aa0*/  FADD R187, RZ, R187 ;  /* 0x000000bbffbb7221 */ /* 0x000fc20000000000 */
        /* <DEDUP_REMOVED lines=10> */
[----:B0-----:R-:W5:Y:S01]  /*4b50*/  LDL.LU R134, [R1+0x4b4] ;  /* 0x0004b40001867983 */ /* 0x001f620000300800 */
        /* <DEDUP_REMOVED lines=51> */
[----:B0-----:R-:W5:Y:S04]  /*4e90*/  LDL.LU R138, [R1+0x4a4] ;  /* 0x0004a400018a7983 */ /* 0x001f680000300800 */
[----:B------:R0:W-:Y:S01]  /*4ea0*/  STL [R1+0x218], R139 ;  /* 0x0002188b01007387 */ /* 0x0001e20000100800 */
[----:B------:R-:W-:-:S03]  /*4eb0*/  FADD R140, RZ, R140 ;  /* 0x0000008cff8c7221 */ /* 0x000fc60000000000 */
        /* <DEDUP_REMOVED lines=34> */
[----:B------:R0:W-:Y:S04]  /*50e0*/  STL [R1+0x248], R151 ;  /* 0x0002489701007387 */ /* 0x0001e80000100800 */
[----:B0-----:R-:W5:Y:S04]  /*50f0*/  LDL.LU R151, [R1+0x470] ;  /* 0x0004700001977983 */ /* 0x001f680000300800 */
[----:B------:R0:W-:Y:S04]  /*5100*/  STL [R1+0x24c], R3 ;  /* 0x00024c0301007387 */ /* 0x0001e80000100800 */
[----:B------:R1:W-:Y:S01]  /*5110*/  STL [R1+0x250], R2 ;  /* 0x0002500201007387 */ /* 0x0003e20000100800 */
[----:B0-----:R-:W-:-:S01]  /*5120*/  FADD R3, RZ, R0 ;  /* 0x00000000ff037221 */ /* 0x001fc20000000000 */
[----:B------:R-:W-:Y:S01]  /*5130*/  FADD R0, RZ, R25 ;  /* 0x00000019ff007221 */ /* 0x000fe20000000000 */
[----:B-1----:R-:W-:-:S03]  /*5140*/  FADD R2, RZ, R24 ;  /* 0x00000018ff027221 */ /* 0x002fc60000000000 */
[----:B------:R0:W-:Y:S04]  /*5150*/  STL [R1+0x254], R3 ;  /* 0x0002540301007387 */ /* 0x0001e80000100800 */
[----:B------:R1:W-:Y:S04]  /*5160*/  STL [R1+0x258], R2 ;  /* 0x0002580201007387 */ /* 0x0003e80000100800 */
[----:B------:R2:W-:Y:S01]  /*5170*/  STL [R1+0x25c], R0 ;  /* 0x00025c0001007387 */ /* 0x0005e20000100800 */
[----:B0-----:R-:W-:-:S01]  /*5180*/  FADD R3, RZ, R26 ;  /* 0x0000001aff037221 */ /* 0x001fc20000000000 */
[----:B-1----:R-:W-:-:S04]  /*5190*/  FADD R2, RZ, R27 ;  /* 0x0000001bff027221 */ /* 0x002fc80000000000 */
[----:B------:R0:W-:Y:S01]  /*51a0*/  STL [R1+0x260], R3 ;  /* 0x0002600301007387 */ /* 0x0001e20000100800 */
[----:B--2---:R-:W-:-:S03]  /*51b0*/  FADD R0, RZ, R28 ;  /* 0x0000001cff007221 */ /* 0x004fc60000000000 */
        /* <DEDUP_REMOVED lines=207> */
[----:B---3--:R-:W-:-:S04]  /*5eb0*/  FADD R2, RZ, R132 ;  /* 0x00000084ff027221 */ /* 0x008fc80000000000 */
[----:B------:R5:W-:Y:S01]  /*5ec0*/  STL [R1+0x404], R3 ;  /* 0x0004040301007387 */ /* 0x000be20000100800 */
[----:B----4-:R-:W-:-:S03]  /*5ed0*/  FADD R0, RZ, R133 ;  /* 0x00000085ff007221 */ /* 0x010fc60000000000 */
[----:B------:R0:W-:Y:S04]  /*5ee0*/  STL [R1+0x408], R2 ;  /* 0x0004080201007387 */ /* 0x0001e80000100800 */
[----:B------:R1:W-:Y:S01]  /*5ef0*/  STL [R1+0x40c], R0 ;  /* 0x00040c0001007387 */ /* 0x0003e20000100800 */
[----:B-----5:R-:W-:-:S01]  /*5f00*/  FADD R3, RZ, R134 ;  /* 0x00000086ff037221 */ /* 0x020fc20000000000 */
[----:B0-----:R-:W-:-:S04]  /*5f10*/  FADD R2, RZ, R135 ;  /* 0x00000087ff027221 */ /* 0x001fc80000000000 */
[----:B------:R0:W-:Y:S01]  /*5f20*/  STL [R1+0x410], R3 ;  /* 0x0004100301007387 */ /* 0x0001e20000100800 */
[----:B-1----:R-:W-:-:S03]  /*5f30*/  FADD R0, RZ, R136 ;  /* 0x00000088ff007221 */ /* 0x002fc60000000000 */
        /* <DEDUP_REMOVED lines=32> */
[----:B------:R-:W-:-:S05]  /*6140*/  UMOV UR6, URZ ;  /* 0x0000003f00067c82 */ /* 0x000fca0008000000 */
.L_x_18:
[----:B------:R-:W-:-:S04]  /*6150*/  UIADD3 UR17, UR5, 0x1, URZ ;  /* 0x0000000105117890 */ /* 0x000fc8000fffe03f */
[----:B------:R-:W-:-:S04]  /*6160*/  UISETP.NE.AND UP0, UPT, UR17, 0x4, UPT ;  /* 0x000000041100788c */ /* 0x000fc8000bf05270 */
[----:B------:R-:W-:Y:S02]  /*6170*/  USEL UR8, URZ, 0x1, UP0 ;  /* 0x000000013f087887 */ /* 0x000fe40008000000 */
[----:B------:R-:W-:Y:S02]  /*6180*/  USEL UR17, UR17, URZ, UP0 ;  /* 0x0000003f11117287 */ /* 0x000fe40008000000 */
[----:B------:R-:W-:-:S06]  /*6190*/  ULOP3.LUT UR8, UR4, UR8, URZ, 0x3c, !UPT ;  /* 0x0000000804087292 */ /* 0x000fcc000f8e3c3f */
[----:B0-----:R-:W-:Y:S01]  /*61a0*/  IMAD.U32 R0, RZ, RZ, UR8 ;  /* 0x00000008ff007e24 */ /* 0x001fe2000f8e00ff */
[----:B------:R-:W-:-:S06]  /*61b0*/  UMOV UR8, 0x1 ;  /* 0x0000000100087882 */ /* 0x000fcc0000000000 */
.L_x_13:
[----:B------:R-:W-:-:S04]  /*61c0*/  UISETP.LT.AND UP0, UPT, UR12, 0x1, UPT ;  /* 0x000000010c00788c */ /* 0x000fc8000bf01270 */
[----:B------:R-:W-:-:S04]  /*61d0*/  USEL UR9, UR12, 0x1, UP0 ;  /* 0x000000010c097887 */ /* 0x000fc80008000000 */
[----:B------:R-:W-:-:S04]  /*61e0*/  UIADD3 UR9, UR12, -UR9, URZ ;  /* 0x800000090c097290 */ /* 0x000fc8000fffe03f */
[----:B------:R-:W-:-:S06]  /*61f0*/  UISETP.GE.AND UP0, UPT, UR9, 0x1, UPT ;  /* 0x000000010900788c */ /* 0x000fcc000bf06270 */
[----:B------:R-:W-:-:S13]  /*6200*/  PLOP3.LUT P0, PT, PT, PT, UP0, 0x80, 0x0 ;  /* 0x000000000000781c */ /* 0x000fda0003f0f008 */
[----:B------:R-:W-:Y:S05]  /*6210*/  @!P0 BRA `(.L_x_19) ;  /* 0x0000004c00948947 */ /* 0x000fea0003800000 */
[----:B------:R-:W-:Y:S01]  /*6220*/  IMAD.U32 R2, RZ, RZ, UR9 ;  /* 0x00000009ff027e24 */ /* 0x000fe2000f8e00ff */
[----:B------:R-:W-:Y:S01]  /*6230*/  UMOV UR23, UR5 ;  /* 0x0000000500177c82 */ /* 0x000fe20008000000 */
[----:B------:R-:W-:-:S05]  /*6240*/  ULDC UR24, c[0x0][0x50c] ;  /* 0x0001430000187ab9 */ /* 0x000fca0000000800 */
.L_x_27:
[----:B------:R-:W-:-:S06]  /*6250*/  UISETP.NE.AND UP0, UPT, UR22, 0x3, UPT ;  /* 0x000000031600788c */ /* 0x000fcc000bf05270 */
[----:B------:R-:W-:-:S13]  /*6260*/  PLOP3.LUT P1, PT, PT, PT, UP0, 0x80, 0x0 ;  /* 0x000000000000781c */ /* 0x000fda0003f2f008 */
[----:B0-----:R-:W-:Y:S05]  /*6270*/  @!P1 BRA `(.L_x_20) ;  /* 0x0000000000049947 */ /* 0x001fea0003800000 */
[----:B------:R-:W-:Y:S01]  /*6280*/  BPT.TRAP 0x1 ;  /* 0x000000040000795c */ /* 0x000fe20000300000 */
.L_x_20:
[----:B------:R-:W0:Y:S01]  /*6290*/  S2UR UR9, SR_CgaCtaId ;  /* 0x00000000000979c3 */ /* 0x000e220000008800 */
[----:B------:R-:W-:Y:S01]  /*62a0*/  UMOV UR15, 0x400 ;  /* 0x00000400000f7882 */ /* 0x000fe20000000000 */
[----:B------:R-:W-:Y:S01]  /*62b0*/  SHF.L.U32 R3, R0, 0x1f, RZ ;  /* 0x0000001f00037819 */ /* 0x000fe200000006ff */
[----:B0-----:R-:W-:-:S04]  /*62c0*/  ULEA UR15, UR9, UR15, 0x18 ;  /* 0x0000000f090f7291 */ /* 0x001fc8000f8ec03f */
[----:B------:R-:W-:-:S09]  /*62d0*/  ULEA UR9, UR17, UR15, 0x3 ;  /* 0x0000000f11097291 */ /* 0x000fd2000f8e183f */
[----:B------:R0:W4:Y:S01]  /*62e0*/  SYNCS.PHASECHK.TRANS64.TRYWAIT P0, [UR9], R3 ;  /* 0x00000003ff0075a7 */ /* 0x0001220008000149 */
[----:B------:R-:W-:Y:S05]  /*62f0*/  @!P1 BRA `(.L_x_21) ;  /* 0x0000000000049947 */ /* 0x000fea0003800000 */
[----:B------:R-:W-:Y:S01]  /*6300*/  BPT.TRAP 0x1 ;  /* 0x000000040000795c */ /* 0x000fe20000300000 */
.L_x_21:
[----:B----4-:R-:W-:Y:S05]  /*6310*/  @P0 BRA `(.L_x_22) ;  /* 0x0000000000080947 */ /* 0x010fea0003800000 */
[----:B------:R-:W4:Y:S02]  /*6320*/  SYNCS.PHASECHK.TRANS64.TRYWAIT P0, [UR9], R3 ;  /* 0x00000003ff0075a7 */ /* 0x000f240008000149 */
[----:B----4-:R-:W-:Y:S05]  /*6330*/  @!P0 BRA `(.L_x_23) ;  /* 0x000001cc00dc8947 */ /* 0x010fea0003800000 */
.L_x_22:
        /* <DEDUP_REMOVED lines=64> */
[----:B----4-:R-:W4:Y:S04]  /*6740*/  LDL.LU.64 R108, [R1] ;  /* 0x00000000016c7983 */ /* 0x010f280000300a00 */
[----:B------:R-:W4:Y:S04]  /*6750*/  LDL.LU.64 R110, [R1+0x8] ;  /* 0x00000800016e7983 */ /* 0x000f280000300a00 */
        /* <DEDUP_REMOVED lines=61> */
[----:B------:R-:W4:Y:S01]  /*6b30*/  LDL.LU.64 R234, [R1+0x1f8] ;  /* 0x0001f80001ea7983 */ /* 0x000f220000300a00 */
[----:B------:R-:W-:-:S02]  /*6b40*/  UIADD3 UR9, UR15, 0x8100, URZ ;  /* 0x000081000f097890 */ /* 0x000fc4000fffe03f */
[----:B------:R-:W-:Y:S02]  /*6b50*/  UISETP.NE.AND UP0, UPT, UR7, URZ, UPT ;  /* 0x0000003f0700728c */ /* 0x000fe4000bf05270 */
[----:B------:R-:W-:Y:S02]  /*6b60*/  USHF.R.U32.HI UR9, URZ, 0x4, UR9 ;  /* 0x000000043f097899 */ /* 0x000fe40008011609 */
[----:B------:R-:W-:Y:S02]  /*6b70*/  USEL UR8, UR8, URZ, !UP0 ;  /* 0x0000003f08087287 */ /* 0x000fe4000c000000 */
[----:B------:R-:W-:Y:S02]  /*6b80*/  ULOP3.LUT UR9, UR9, 0x3fff, URZ, 0xc0, !UPT ;  /* 0x00003fff09097892 */ /* 0x000fe4000f8ec03f */
[----:B------:R-:W-:Y:S02]  /*6b90*/  ULOP3.LUT UR7, UR16, 0x10000, URZ, 0xfc, !UPT ;  /* 0x0001000010077892 */ /* 0x000fe4000f8efc3f */
[----:B------:R-:W-:-:S02]  /*6ba0*/  ULOP3.LUT UR9, UR9, 0x10000, URZ, 0xfc, !UPT ;  /* 0x0001000009097892 */ /* 0x000fc4000f8efc3f */
[----:B------:R-:W-:Y:S02]  /*6bb0*/  UISETP.NE.U32.AND UP0, UPT, UR8, URZ, UPT ;  /* 0x0000003f0800728c */ /* 0x000fe4000bf05070 */
[----:B------:R-:W-:Y:S02]  /*6bc0*/  ULEA UR8, UR17, UR7, 0x9 ;  /* 0x0000000711087291 */ /* 0x000fe4000f8e483f */
[----:B------:R-:W-:Y:S01]  /*6bd0*/  ULEA UR10, UR17, UR9, 0x9 ;  /* 0x00000009110a7291 */ /* 0x000fe2000f8e483f */
[----:B------:R-:W-:Y:S02]  /*6be0*/  UMOV UR11, 0xc0000010 ;  /* 0xc0000010000b7882 */ /* 0x000fe40000000000 */
[----:B------:R-:W-:Y:S01]  /*6bf0*/  UMOV UR9, 0xc0000010 ;  /* 0xc000001000097882 */ /* 0x000fe20000000000 */
[----:B----4-:R-:W-:-:S06]  /*6c00*/  WARPGROUP.ARRIVE ;  /* 0x00000000000079c5 */ /* 0x010fcc0000000000 */
[----:B------:R-:W-:Y:S03]  /*6c10*/  QGMMA.64x256x32.F32.E5M2.E5M2 R108, gdesc[UR8], R108, UP0, gsb0 ;  /* 0x03e00000086c79f3 */ /* 0x000fe6000b80386c */
[----:B------:R-:W-:Y:S02]  /*6c20*/  WARPGROUP.DEPBAR.LE gsb0, 0x0 ;  /* 0x00008000000079c5 */ /* 0x000fe40000010000 */
[----:B------:R-:W-:Y:S01]  /*6c30*/  STL.64 [R1], R108 ;  /* 0x0000006c01007387 */ /* 0x000fe20000100a00 */
[----:B0-----:R-:W-:-:S03]  /*6c40*/  IMAD.MOV.U32 R3, RZ, RZ, R108 ;  /* 0x000000ffff037224 */ /* 0x001fc600078e006c */
        /* <DEDUP_REMOVED lines=63> */
[----:B0-----:R0:W5:Y:S04]  /*7040*/  LDL.LU.64 R234, [R1+0x668] ;  /* 0x0006680001ea7983 */ /* 0x0011680000300a00 */
[----:B------:R0:W5:Y:S04]  /*7050*/  LDL.LU.64 R232, [R1+0x660] ;  /* 0x0006600001e87983 */ /* 0x0001680000300a00 */
        /* <DEDUP_REMOVED lines=62> */
[----:B------:R-:W-:Y:S01]  /*7440*/  UIADD3 UR8, UR8, 0x100, URZ ;  /* 0x0000010008087890 */ /* 0x000fe2000fffe03f */
[----:B------:R-:W-:Y:S01]  /*7450*/  UMOV UR9, 0xc0000010 ;  /* 0xc000001000097882 */ /* 0x000fe20000000000 */
[----:B------:R-:W-:Y:S01]  /*7460*/  UIADD3 UR6, UR6, 0x1, URZ ;  /* 0x0000000106067890 */ /* 0x000fe2000fffe03f */
[----:B----4-:R-:W-:-:S06]  /*7470*/  WARPGROUP.ARRIVE ;  /* 0x00000000000079c5 */ /* 0x010fcc0000000000 */
[----:B------:R-:W-:Y:S01]  /*7480*/  QGMMA.64x256x32.F32.E5M2.E5M2 R24, gdesc[UR8], R24, UP0, gsb0 ;  /* 0x03e00000081879f3 */ /* 0x000fe2000b803818 */
[----:B------:R-:W-:-:S04]  /*7490*/  UISETP.NE.AND UP0, UPT, UR6, UR24, UPT ;  /* 0x000000180600728c */ /* 0x000fc8000bf05270 */
[----:B------:R-:W-:-:S06]  /*74a0*/  USEL UR7, URZ, 0x1, UP0 ;  /* 0x000000013f077887 */ /* 0x000fcc0008000000 */
[----:B------:R-:W-:Y:S01]  /*74b0*/  ISETP.NE.AND P0, PT, RZ, UR7, PT ;  /* 0x00000007ff007c0c */ /* 0x000fe2000bf05270 */
[----:B------:R-:W-:-:S12]  /*74c0*/  WARPGROUP.DEPBAR.LE gsb0, 0x0 ;  /* 0x00008000000079c5 */ /* 0x000fd80000010000 */
[----:B0-----:R-:W-:Y:S05]  /*74d0*/  @!P0 BRA `(.L_x_24) ;  /* 0x00000038008c8947 */ /* 0x001fea0003800000 */
[----:B------:R0:W-:Y:S04]  /*74e0*/  STL [R1+0x658], R31 ;  /* 0x0006581f01007387 */ /* 0x0001e80000100800 */
[----:B------:R4:W-:Y:S01]  /*74f0*/  STL [R1+0x654], R32 ;  /* 0x0006542001007387 */ /* 0x0009e20000100800 */
[----:B0-----:R-:W-:-:S03]  /*7500*/  IMAD.MOV.U32 R31, RZ, RZ, R3 ;  /* 0x000000ffff1f7224 */ /* 0x001fc600078e0003 */
[----:B----4-:R-:W4:Y:S04]  /*7510*/  LDL R32, [R1+0x4] ;  /* 0x0000040001207983 */ /* 0x010f280000100800 */
[----:B------:R0:W-:Y:S04]  /*7520*/  STL [R1+0x650], R33 ;  /* 0x0006502101007387 */ /* 0x0001e80000100800 */
[----:B0-----:R-:W2:Y:S04]  /*7530*/  LDL R33, [R1+0x8] ;  /* 0x0000080001217983 */ /* 0x001ea80000100800 */
[----:B------:R0:W-:Y:S04]  /*7540*/  STL [R1+0x64c], R34 ;  /* 0x00064c2201007387 */ /* 0x0001e80000100800 */
[----:B0-----:R-:W3:Y:S04]  /*7550*/  LDL R34, [R1+0xc] ;  /* 0x00000c0001227983 */ /* 0x001ee80000100800 */
        /* <DEDUP_REMOVED lines=175> */
[----:B0-----:R-:W3:Y:S04]  /*8050*/  LDL.LU R122, [R1+0x200] ;  /* 0x00020000017a7983 */ /* 0x001ee80000300800 */
        /* <DEDUP_REMOVED lines=14> */
[----:B------:R-:W3:Y:S04]  /*8140*/  LDL.LU R3, [R1+0x234] ;  /* 0x0002340001037983 */ /* 0x000ee80000300800 */
        /* <DEDUP_REMOVED lines=46> */
[----:B-----5:R0:W-:Y:S04]  /*8430*/  STL [R1+0x470], R0 ;  /* 0x0004700001007387 */ /* 0x0201e80000100800 */
[----:B0-----:R-:W3:Y:S01]  /*8440*/  LDL R0, [R1+0x168] ;  /* 0x0001680001007983 */ /* 0x001ee20000100800 */
[----:B------:R-:W-:-:S01]  /*8450*/  FADD R4, R31, R4 ;  /* 0x000000041f047221 */ /* 0x000fc20000000000 */
[----:B----4-:R-:W-:Y:S01]  /*8460*/  FADD R5, R32, R5 ;  /* 0x0000000520057221 */ /* 0x010fe20000000000 */
[----:B--2---:R-:W-:-:S01]  /*8470*/  FADD R6, R33, R6 ;  /* 0x0000000621067221 */ /* 0x004fc20000000000 */
[----:B------:R-:W2:Y:S01]  /*8480*/  LDL.LU R31, [R1+0x658] ;  /* 0x00065800011f7983 */ /* 0x000ea20000300800 */
[----:B---3--:R-:W-:-:S01]  /*8490*/  FADD R7, R34, R7 ;  /* 0x0000000722077221 */ /* 0x008fc20000000000 */
[----:B------:R-:W-:-:S02]  /*84a0*/  FADD R8, R35, R8 ;  /* 0x0000000823087221 */ /* 0x000fc40000000000 */
[----:B------:R-:W3:Y:S01]  /*84b0*/  LDL.LU R32, [R1+0x654] ;  /* 0x0006540001207983 */ /* 0x000ee20000300800 */
[----:B------:R-:W-:-:S03]  /*84c0*/  FADD R9, R36, R9 ;  /* 0x0000000924097221 */ /* 0x000fc60000000000 */
[----:B------:R-:W4:Y:S01]  /*84d0*/  LDL.LU R33, [R1+0x650] ;  /* 0x0006500001217983 */ /* 0x000f220000300800 */
        /* <DEDUP_REMOVED lines=160> */
[----:B------:R-:W-:-:S01]  /*8ee0*/  FADD R218, R117, R218 ;  /* 0x000000da75da7221 */ /* 0x000fc20000000000 */
[----:B------:R-:W-:Y:S02]  /*8ef0*/  FADD R122, R124, R122 ;  /* 0x0000007a7c7a7221 */ /* 0x000fe40000000000 */
[----:B------:R-:W4:Y:S01]  /*8f00*/  LDL.LU R114, [R1+0x50c] ;  /* 0x00050c0001727983 */ /* 0x000f220000300800 */
[----:B------:R-:W-:-:S03]  /*8f10*/  FADD R219, R118, R219 ;  /* 0x000000db76db7221 */ /* 0x000fc60000000000 */
[----:B------:R-:W4:Y:S01]  /*8f20*/  LDL.LU R115, [R1+0x508] ;  /* 0x0005080001737983 */ /* 0x000f220000300800 */
[----:B------:R-:W-:-:S03]  /*8f30*/  FADD R220, R119, R220 ;  /* 0x000000dc77dc7221 */ /* 0x000fc60000000000 */
[----:B------:R-:W4:Y:S01]  /*8f40*/  LDL.LU R116, [R1+0x504] ;  /* 0x0005040001747983 */ /* 0x000f220000300800 */
[----:B------:R-:W-:-:S03]  /*8f50*/  FADD R221, R120, R221 ;  /* 0x000000dd78dd7221 */ /* 0x000fc60000000000 */
[----:B------:R-:W4:Y:S04]  /*8f60*/  LDL.LU R117, [R1+0x500] ;  /* 0x0005000001757983 */ /* 0x000f280000300800 */
[----:B------:R-:W4:Y:S04]  /*8f70*/  LDL.LU R118, [R1+0x4fc] ;  /* 0x0004fc0001767983 */ /* 0x000f280000300800 */
[----:B------:R-:W4:Y:S04]  /*8f80*/  LDL.LU R119, [R1+0x4f8] ;  /* 0x0004f80001777983 */ /* 0x000f280000300800 */
[----:B------:R-:W4:Y:S01]  /*8f90*/  LDL.LU R120, [R1+0x4f4] ;  /* 0x0004f40001787983 */ /* 0x000f220000300800 */
[----:B------:R-:W-:-:S01]  /*8fa0*/  FADD R237, R126, R237 ;  /* 0x000000ed7eed7221 */ /* 0x000fc20000000000 */
[----:B------:R-:W-:Y:S01]  /*8fb0*/  FADD R236, R128, R236 ;  /* 0x000000ec80ec7221 */ /* 0x000fe20000000000 */
[----:B------:R-:W-:-:S01]  /*8fc0*/  FADD R225, R150, R225 ;  /* 0x000000e196e17221 */ /* 0x000fc20000000000 */
[----:B------:R0:W-:Y:S01]  /*8fd0*/  STL [R1+0x200], R122 ;  /* 0x0002007a01007387 */ /* 0x0001e20000100800 */
[----:B------:R-:W-:-:S01]  /*8fe0*/  FADD R228, R146, R228 ;  /* 0x000000e492e47221 */ /* 0x000fc20000000000 */
[----:B------:R-:W-:Y:S01]  /*8ff0*/  FADD R230, R143, R230 ;  /* 0x000000e68fe67221 */ /* 0x000fe20000000000 */
[----:B------:R-:W-:-:S01]  /*9000*/  FADD R231, R141, R231 ;  /* 0x000000e78de77221 */ /* 0x000fc20000000000 */
[----:B------:R-:W-:Y:S01]  /*9010*/  FADD R223, R2, R223 ;  /* 0x000000df02df7221 */ /* 0x000fe20000000000 */
[----:B------:R-:W-:-:S01]  /*9020*/  FADD R222, R0, R222 ;  /* 0x000000de00de7221 */ /* 0x000fc20000000000 */
[----:B------:R-:W-:Y:S01]  /*9030*/  FADD R224, R151, R224 ;  /* 0x000000e097e07221 */ /* 0x000fe20000000000 */
[----:B------:R-:W-:-:S01]  /*9040*/  FADD R226, R149, R226 ;  /* 0x000000e295e27221 */ /* 0x000fc20000000000 */
[----:B------:R-:W-:Y:S01]  /*9050*/  FADD R227, R147, R227 ;  /* 0x000000e393e37221 */ /* 0x000fe20000000000 */
[----:B------:R-:W-:-:S01]  /*9060*/  FADD R229, R145, R229 ;  /* 0x000000e591e57221 */ /* 0x000fc20000000000 */
[----:B0-----:R-:W2:Y:S01]  /*9070*/  LDL.LU R122, [R1+0x204] ;  /* 0x00020400017a7983 */ /* 0x001ea20000300800 */
[----:B------:R-:W-:-:S01]  /*9080*/  FADD R232, R136, R232 ;  /* 0x000000e888e87221 */ /* 0x000fc20000000000 */
[----:B------:R-:W-:Y:S01]  /*9090*/  FADD R233, R134, R233 ;  /* 0x000000e986e97221 */ /* 0x000fe20000000000 */
[----:B------:R-:W-:-:S01]  /*90a0*/  FADD R234, R132, R234 ;  /* 0x000000ea84ea7221 */ /* 0x000fc20000000000 */
[----:B------:R-:W3:Y:S01]  /*90b0*/  LDL.LU R124, [R1+0x208] ;  /* 0x00020800017c7983 */ /* 0x000ee20000300800 */
[----:B------:R-:W-:-:S03]  /*90c0*/  FADD R235, R130, R235 ;  /* 0x000000eb82eb7221 */ /* 0x000fc60000000000 */
[----:B------:R-:W4:Y:S04]  /*90d0*/  LDL.LU R126, [R1+0x20c] ;  /* 0x00020c00017e7983 */ /* 0x000f280000300800 */
[----:B------:R-:W4:Y:S04]  /*90e0*/  LDL.LU R128, [R1+0x210] ;  /* 0x0002100001807983 */ /* 0x000f280000300800 */
[----:B------:R-:W4:Y:S04]  /*90f0*/  LDL.LU R150, [R1+0x214] ;  /* 0x0002140001967983 */ /* 0x000f280000300800 */
[----:B------:R-:W4:Y:S04]  /*9100*/  LDL.LU R146, [R1+0x218] ;  /* 0x0002180001927983 */ /* 0x000f280000300800 */
[----:B------:R-:W4:Y:S04]  /*9110*/  LDL.LU R143, [R1+0x21c] ;  /* 0x00021c00018f7983 */ /* 0x000f280000300800 */
[----:B------:R-:W4:Y:S04]  /*9120*/  LDL.LU R141, [R1+0x220] ;  /* 0x00022000018d7983 */ /* 0x000f280000300800 */
[----:B------:R-:W4:Y:S04]  /*9130*/  LDL.LU R2, [R1+0x224] ;  /* 0x0002240001027983 */ /* 0x000f280000300800 */
[----:B------:R-:W4:Y:S04]  /*9140*/  LDL.LU R0, [R1+0x228] ;  /* 0x0002280001007983 */ /* 0x000f280000300800 */
[----:B------:R-:W4:Y:S04]  /*9150*/  LDL R130, [R1+0x1e0] ;  /* 0x0001e00001827983 */ /* 0x000f280000100800 */
[----:B------:R-:W4:Y:S04]  /*9160*/  LDL R132, [R1+0x1e4] ;  /* 0x0001e40001847983 */ /* 0x000f280000100800 */
[----:B------:R-:W4:Y:S04]  /*9170*/  LDL R134, [R1+0x1e8] ;  /* 0x0001e80001867983 */ /* 0x000f280000100800 */
[----:B------:R-:W4:Y:S04]  /*9180*/  LDL R136, [R1+0x1ec] ;  /* 0x0001ec0001887983 */ /* 0x000f280000100800 */
[----:B------:R-:W4:Y:S04]  /*9190*/  LDL R151, [R1+0x1f0] ;  /* 0x0001f00001977983 */ /* 0x000f280000100800 */
[----:B------:R-:W4:Y:S04]  /*91a0*/  LDL R149, [R1+0x1f4] ;  /* 0x0001f40001957983 */ /* 0x000f280000100800 */
[----:B------:R-:W4:Y:S04]  /*91b0*/  LDL R147, [R1+0x1f8] ;  /* 0x0001f80001937983 */ /* 0x000f280000100800 */
[----:B------:R-:W4:Y:S01]  /*91c0*/  LDL R145, [R1+0x1fc] ;  /* 0x0001fc0001917983 */ /* 0x000f220000100800 */
[----:B------:R-:W-:-:S01]  /*91d0*/  FADD R137, R138, R137 ;  /* 0x000000898a897221 */ /* 0x000fc20000000000 */
[----:B------:R-:W-:Y:S01]  /*91e0*/  FADD R133, R135, R133 ;  /* 0x0000008587857221 */ /* 0x000fe20000000000 */
[----:B------:R-:W-:-:S01]  /*91f0*/  FADD R3, R131, R3 ;  /* 0x0000000383037221 */ /* 0x000fc20000000000 */
[----:B--2---:R-:W-:-:S02]  /*9200*/  FADD R122, R121, R122 ;  /* 0x0000007a797a7221 */ /* 0x004fc40000000000 */
[----:B------:R-:W2:Y:S01]  /*9210*/  LDL.LU R121, [R1+0x4f0] ;  /* 0x0004f00001797983 */ /* 0x000ea20000300800 */
[----:B---3--:R-:W-:-:S03]  /*9220*/  FADD R124, R123, R124 ;  /* 0x0000007c7b7c7221 */ /* 0x008fc60000000000 */
[----:B------:R0:W-:Y:S01]  /*9230*/  STL [R1+0x204], R122 ;  /* 0x0002047a01007387 */ /* 0x0001e20000100800 */
[----:B----4-:R-:W-:-:S01]  /*9240*/  FADD R126, R125, R126 ;  /* 0x0000007e7d7e7221 */ /* 0x010fc20000000000 */
[----:B------:R-:W-:Y:S02]  /*9250*/  FADD R128, R127, R128 ;  /* 0x000000807f807221 */ /* 0x000fe40000000000 */
[----:B0-----:R-:W3:Y:S04]  /*9260*/  LDL.LU R122, [R1+0x4ec] ;  /* 0x0004ec00017a7983 */ /* 0x001ee80000300800 */
[----:B------:R-:W4:Y:S04]  /*9270*/  LDL.LU R123, [R1+0x4e8] ;  /* 0x0004e800017b7983 */ /* 0x000f280000300800 */
[----:B------:R0:W-:Y:S01]  /*9280*/  STL [R1+0x208], R124 ;  /* 0x0002087c01007387 */ /* 0x0001e20000100800 */
[----:B------:R-:W-:-:S01]  /*9290*/  FADD R150, R129, R150 ;  /* 0x0000009681967221 */ /* 0x000fc20000000000 */
[----:B------:R-:W-:Y:S01]  /*92a0*/  FADD R146, R148, R146 ;  /* 0x0000009294927221 */ /* 0x000fe20000000000 */
[----:B------:R-:W-:-:S01]  /*92b0*/  FADD R143, R144, R143 ;  /* 0x0000008f908f7221 */ /* 0x000fc20000000000 */
[----:B------:R-:W-:Y:S01]  /*92c0*/  FADD R141, R142, R141 ;  /* 0x0000008d8e8d7221 */ /* 0x000fe20000000000 */
[----:B0-----:R-:W4:Y:S04]  /*92d0*/  LDL.LU R124, [R1+0x4e4] ;  /* 0x0004e400017c7983 */ /* 0x001f280000300800 */
[----:B------:R-:W4:Y:S04]  /*92e0*/  LDL.LU R125, [R1+0x4e0] ;  /* 0x0004e000017d7983 */ /* 0x000f280000300800 */
[----:B------:R0:W-:Y:S01]  /*92f0*/  STL [R1+0x20c], R126 ;  /* 0x00020c7e01007387 */ /* 0x0001e20000100800 */
[----:B------:R-:W-:-:S01]  /*9300*/  FADD R2, R140, R2 ;  /* 0x000000028c027221 */ /* 0x000fc20000000000 */
[----:B------:R-:W-:-:S02]  /*9310*/  FADD R0, R139, R0 ;  /* 0x000000008b007221 */ /* 0x000fc40000000000 */
[----:B0-----:R-:W4:Y:S04]  /*9320*/  LDL.LU R126, [R1+0x4dc] ;  /* 0x0004dc00017e7983 */ /* 0x001f280000300800 */
[----:B------:R-:W4:Y:S04]  /*9330*/  LDL.LU R127, [R1+0x4d8] ;  /* 0x0004d800017f7983 */ /* 0x000f280000300800 */
[----:B------:R0:W-:Y:S04]  /*9340*/  STL [R1+0x210], R128 ;  /* 0x0002108001007387 */ /* 0x0001e80000100800 */
[----:B0-----:R-:W4:Y:S04]  /*9350*/  LDL.LU R128, [R1+0x4d4] ;  /* 0x0004d40001807983 */ /* 0x001f280000300800 */
[----:B------:R-:W4:Y:S04]  /*9360*/  LDL.LU R129, [R1+0x4d0] ;  /* 0x0004d00001817983 */ /* 0x000f280000300800 */
[----:B------:R-:W-:Y:S04]  /*9370*/  STL [R1+0x214], R150 ;  /* 0x0002149601007387 */ /* 0x000fe80000100800 */
[----:B------:R-:W-:Y:S04]  /*9380*/  STL [R1+0x218], R146 ;  /* 0x0002189201007387 */ /* 0x000fe80000100800 */
[----:B------:R-:W-:Y:S04]  /*9390*/  STL [R1+0x21c], R143 ;  /* 0x00021c8f01007387 */ /* 0x000fe80000100800 */
[----:B------:R-:W-:Y:S04]  /*93a0*/  STL [R1+0x220], R141 ;  /* 0x0002208d01007387 */ /* 0x000fe80000100800 */
[----:B------:R-:W-:Y:S04]  /*93b0*/  STL [R1+0x224], R2 ;  /* 0x0002240201007387 */ /* 0x000fe80000100800 */
[----:B------:R-:W-:Y:S04]  /*93c0*/  STL [R1+0x228], R0 ;  /* 0x0002280001007387 */ /* 0x000fe80000100800 */
[----:B------:R-:W2:Y:S04]  /*93d0*/  LDL.LU R131, [R1+0x238] ;  /* 0x0002380001837983 */ /* 0x000ea80000300800 */
[----:B------:R-:W-:Y:S04]  /*93e0*/  STL [R1+0x22c], R137 ;  /* 0x00022c8901007387 */ /* 0x000fe80000100800 */
[----:B------:R0:W-:Y:S04]  /*93f0*/  STL [R1+0x230], R133 ;  /* 0x0002308501007387 */ /* 0x0001e80000100800 */
[----:B0-----:R-:W3:Y:S04]  /*9400*/  LDL.LU R133, [R1+0x23c] ;  /* 0x00023c0001857983 */ /* 0x001ee80000300800 */
[----:B------:R-:W4:Y:S04]  /*9410*/  LDL.LU R135, [R1+0x240] ;  /* 0x0002400001877983 */ /* 0x000f280000300800 */
[----:B------:R0:W-:Y:S04]  /*9420*/  STL [R1+0x234], R3 ;  /* 0x0002340301007387 */ /* 0x0001e80000100800 */
        /* <DEDUP_REMOVED lines=11> */
[----:B0-----:R-:W4:Y:S04]  /*94e0*/  LDL.LU R3, [R1+0x270] ;  /* 0x0002700001037983 */ /* 0x001f280000300800 */
[----:B------:R-:W4:Y:S04]  /*94f0*/  LDL.LU R2, [R1+0x274] ;  /* 0x0002740001027983 */ /* 0x000f280000300800 */
[----:B------:R-:W4:Y:S01]  /*9500*/  LDL.LU R0, [R1+0x278] ;  /* 0x0002780001007983 */ /* 0x000f220000300800 */
[----:B--2---:R-:W-:-:S03]  /*9510*/  FADD R131, R130, R131 ;  /* 0x0000008382837221 */ /* 0x004fc60000000000 */
[----:B------:R-:W2:Y:S04]  /*9520*/  LDL.LU R130, [R1+0x4cc] ;  /* 0x0004cc0001827983 */ /* 0x000ea80000300800 */
[----:B------:R0:W-:Y:S04]  /*9530*/  STL [R1+0x238], R131 ;  /* 0x0002388301007387 */ /* 0x0001e80000100800 */
[----:B0-----:R-:W2:Y:S01]  /*9540*/  LDL.LU R131, [R1+0x4c8] ;  /* 0x0004c80001837983 */ /* 0x001ea20000300800 */
[----:B---3--:R-:W-:-:S03]  /*9550*/  FADD R133, R132, R133 ;  /* 0x0000008584857221 */ /* 0x008fc60000000000 */
[----:B------:R-:W3:Y:S01]  /*9560*/  LDL.LU R132, [R1+0x4c4] ;  /* 0x0004c40001847983 */ /* 0x000ee20000300800 */
[----:B----4-:R-:W-:-:S03]  /*9570*/  FADD R135, R134, R135 ;  /* 0x0000008786877221 */ /* 0x010fc60000000000 */
[----:B------:R0:W-:Y:S01]  /*9580*/  STL [R1+0x23c], R133 ;  /* 0x00023c8501007387 */ /* 0x0001e20000100800 */
[----:B------:R-:W-:-:S03]  /*9590*/  FADD R137, R136, R137 ;  /* 0x0000008988897221 */ /* 0x000fc60000000000 */
[----:B0-----:R-:W4:Y:S01]  /*95a0*/  LDL.LU R133, [R1+0x4c0] ;  /* 0x0004c00001857983 */ /* 0x001f220000300800 */
[----:B------:R-:W-:-:S03]  /*95b0*/  FADD R150, R151, R150 ;  /* 0x0000009697967221 */ /* 0x000fc60000000000 */
[----:B------:R-:W4:Y:S01]  /*95c0*/  LDL.LU R134, [R1+0x4bc] ;  /* 0x0004bc0001867983 */ /* 0x000f220000300800 */
[----:B------:R-:W-:-:S03]  /*95d0*/  FADD R148, R149, R148 ;  /* 0x0000009495947221 */ /* 0x000fc60000000000 */
[----:B------:R0:W-:Y:S01]  /*95e0*/  STL [R1+0x240], R135 ;  /* 0x0002408701007387 */ /* 0x0001e20000100800 */
[----:B------:R-:W-:-:S01]  /*95f0*/  FADD R146, R147, R146 ;  /* 0x0000009293927221 */ /* 0x000fc20000000000 */
[----:B------:R-:W-:Y:S02]  /*9600*/  FADD R144, R145, R144 ;  /* 0x0000009091907221 */ /* 0x000fe40000000000 */
[----:B0-----:R-:W4:Y:S01]  /*9610*/  LDL.LU R135, [R1+0x4b8] ;  /* 0x0004b80001877983 */ /* 0x001f220000300800 */
[----:B------:R-:W-:-:S03]  /*9620*/  FADD R143, R24, R143 ;  /* 0x0000008f188f7221 */ /* 0x000fc60000000000 */
[----:B------:R-:W4:Y:S01]  /*9630*/  LDL.LU R136, [R1+0x4b4] ;  /* 0x0004b40001887983 */ /* 0x000f220000300800 */
[----:B------:R-:W-:-:S03]  /*9640*/  FADD R142, R25, R142 ;  /* 0x0000008e198e7221 */ /* 0x000fc60000000000 */
[----:B------:R0:W-:Y:S01]  /*9650*/  STL [R1+0x244], R137 ;  /* 0x0002448901007387 */ /* 0x0001e20000100800 */
[----:B------:R-:W-:-:S01]  /*9660*/  FADD R141, R26, R141 ;  /* 0x0000008d1a8d7221 */ /* 0x000fc20000000000 */
[----:B------:R-:W-:Y:S01]  /*9670*/  FADD R140, R27, R140 ;  /* 0x0000008c1b8c7221 */ /* 0x000fe20000000000 */
[----:B------:R-:W-:-:S01]  /*9680*/  FADD R139, R28, R139 ;  /* 0x0000008b1c8b7221 */ /* 0x000fc20000000000 */
[----:B0-----:R-:W4:Y:S04]  /*9690*/  LDL.LU R137, [R1+0x4b0] ;  /* 0x0004b00001897983 */ /* 0x001f280000300800 */
[----:B------:R0:W-:Y:S01]  /*96a0*/  STL [R1+0x248], R150 ;  /* 0x0002489601007387 */ /* 0x0001e20000100800 */
[----:B------:R-:W-:-:S03]  /*96b0*/  FADD R138, R29, R138 ;  /* 0x0000008a1d8a7221 */ /* 0x000fc60000000000 */
[----:B------:R1:W-:Y:S04]  /*96c0*/  STL [R1+0x24c], R148 ;  /* 0x00024c9401007387 */ /* 0x0003e80000100800 */
        /* <DEDUP_REMOVED lines=9> */
[----:B------:R1:W-:Y:S04]  /*9760*/  STL [R1+0x268], R139 ;  /* 0x0002688b01007387 */ /* 0x0003e80000100800 */
[----:B------:R1:W-:Y:S04]  /*9770*/  STL [R1+0x26c], R138 ;  /* 0x00026c8a01007387 */ /* 0x0003e80000100800 */
[----:B------:R-:W2:Y:S04]  /*9780*/  LDL.LU R151, [R1+0x27c] ;  /* 0x00027c0001977983 */ /* 0x000ea80000300800 */
[----:B------:R1:W-:Y:S04]  /*9790*/  STL [R1+0x270], R3 ;  /* 0x0002700301007387 */ /* 0x0003e80000100800 */
[----:B0-----:R-:W3:Y:S04]  /*97a0*/  LDL.LU R150, [R1+0x280] ;  /* 0x0002800001967983 */ /* 0x001ee80000300800 */
[----:B------:R0:W-:Y:S04]  /*97b0*/  STL [R1+0x274], R2 ;  /* 0x0002740201007387 */ /* 0x0001e80000100800 */
[----:B------:R-:W4:Y:S04]  /*97c0*/  LDL.LU R149, [R1+0x284] ;  /* 0x0002840001957983 */ /* 0x000f280000300800 */
[----:B------:R0:W-:Y:S04]  /*97d0*/  STL [R1+0x278], R0 ;  /* 0x0002780001007387 */ /* 0x0001e80000100800 */
[----:B-1----:R-:W4:Y:S04]  /*97e0*/  LDL.LU R148, [R1+0x288] ;  /* 0x0002880001947983 */ /* 0x002f280000300800 */
        /* <DEDUP_REMOVED lines=12> */
[----:B------:R-:W4:Y:S01]  /*98b0*/  LDL.LU R0, [R1+0x2bc] ;  /* 0x0002bc0001007983 */ /* 0x000f220000300800 */
[----:B--2---:R-:W-:-:S01]  /*98c0*/  FADD R151, R33, R151 ;  /* 0x0000009721977221 */ /* 0x004fc20000000000 */
[----:B---3--:R-:W-:-:S04]  /*98d0*/  FADD R150, R34, R150 ;  /* 0x0000009622967221 */ /* 0x008fc80000000000 */
[----:B------:R0:W-:Y:S01]  /*98e0*/  STL [R1+0x27c], R151 ;  /* 0x00027c9701007387 */ /* 0x0001e20000100800 */
[----:B----4-:R-:W-:-:S03]  /*98f0*/  FADD R149, R35, R149 ;  /* 0x0000009523957221 */ /* 0x010fc60000000000 */
[----:B------:R1:W-:Y:S01]  /*9900*/  STL [R1+0x280], R150 ;  /* 0x0002809601007387 */ /* 0x0003e20000100800 */
[----:B------:R-:W-:-:S03]  /*9910*/  FADD R148, R36, R148 ;  /* 0x0000009424947221 */ /* 0x000fc60000000000 */
        /* <DEDUP_REMOVED lines=24> */
[----:B0-----:R-:W4:Y:S01]  /*9aa0*/  LDL.LU R151, [R1+0x2c0] ;  /* 0x0002c00001977983 */ /* 0x001f220000300800 */
[----:B------:R-:W-:-:S03]  /*9ab0*/  FADD R0, R49, R0 ;  /* 0x0000000031007221 */ /* 0x000fc60000000000 */
[----:B------:R0:W-:Y:S04]  /*9ac0*/  STL [R1+0x2b4], R3 ;  /* 0x0002b40301007387 */ /* 0x0001e80000100800 */
[----:B-1----:R-:W4:Y:S04]  /*9ad0*/  LDL.LU R150, [R1+0x2c4] ;  /* 0x0002c40001967983 */ /* 0x002f280000300800 */
[----:B------:R1:W-:Y:S04]  /*9ae0*/  STL [R1+0x2b8], R2 ;  /* 0x0002b80201007387 */ /* 0x0003e80000100800 */
[----:B--2---:R-:W2:Y:S04]  /*9af0*/  LDL.LU R149, [R1+0x2c8] ;  /* 0x0002c80001957983 */ /* 0x004ea80000300800 */
[----:B------:R1:W-:Y:S04]  /*9b00*/  STL [R1+0x2bc], R0 ;  /* 0x0002bc0001007387 */ /* 0x0003e80000100800 */
[----:B---3--:R-:W3:Y:S04]  /*9b10*/  LDL.LU R148, [R1+0x2cc] ;  /* 0x0002cc0001947983 */ /* 0x008ee80000300800 */
[----:B----4-:R-:W4:Y:S04]  /*9b20*/  LDL.LU R147, [R1+0x2d0] ;  /* 0x0002d00001937983 */ /* 0x010f280000300800 */
        /* <DEDUP_REMOVED lines=10> */
[----:B-1----:R-:W4:Y:S04]  /*9bd0*/  LDL.LU R2, [R1+0x2fc] ;  /* 0x0002fc0001027983 */ /* 0x002f280000300800 */
[----:B------:R-:W4:Y:S01]  /*9be0*/  LDL.LU R0, [R1+0x300] ;  /* 0x0003000001007983 */ /* 0x000f220000300800 */
[----:B------:R-:W-:-:S01]  /*9bf0*/  FADD R151, R50, R151 ;  /* 0x0000009732977221 */ /* 0x000fc20000000000 */
[----:B------:R-:W-:-:S04]  /*9c00*/  FADD R150, R51, R150 ;  /* 0x0000009633967221 */ /* 0x000fc80000000000 */
[----:B------:R0:W-:Y:S01]  /*9c10*/  STL [R1+0x2c0], R151 ;  /* 0x0002c09701007387 */ /* 0x0001e20000100800 */
[----:B--2---:R-:W-:-:S03]  /*9c20*/  FADD R149, R52, R149 ;  /* 0x0000009534957221 */ /* 0x004fc60000000000 */
[----:B------:R1:W-:Y:S01]  /*9c30*/  STL [R1+0x2c4], R150 ;  /* 0x0002c49601007387 */ /* 0x0003e20000100800 */
[----:B---3--:R-:W-:-:S03]  /*9c40*/  FADD R148, R53, R148 ;  /* 0x0000009435947221 */ /* 0x008fc60000000000 */
        /* <DEDUP_REMOVED lines=200> */
[----:B------:R-:W-:Y:S01]  /*a8d0*/  STL [R1+0x3d0], R151 ;  /* 0x0003d09701007387 */ /* 0x000fe20000100800 */
[----:B--2---:R-:W-:-:S03]  /*a8e0*/  FADD R149, R120, R149 ;  /* 0x0000009578957221 */ /* 0x004fc60000000000 */
[----:B------:R-:W-:Y:S01]  /*a8f0*/  STL [R1+0x3d4], R150 ;  /* 0x0003d49601007387 */ /* 0x000fe20000100800 */
[----:B---3--:R-:W-:-:S03]  /*a900*/  FADD R148, R121, R148 ;  /* 0x0000009479947221 */ /* 0x008fc60000000000 */
[----:B------:R-:W-:Y:S01]  /*a910*/  STL [R1+0x3d8], R149 ;  /* 0x0003d89501007387 */ /* 0x000fe20000100800 */
[----:B----4-:R-:W-:-:S03]  /*a920*/  FADD R147, R122, R147 ;  /* 0x000000937a937221 */ /* 0x010fc60000000000 */
[----:B------:R-:W-:Y:S01]  /*a930*/  STL [R1+0x3dc], R148 ;  /* 0x0003dc9401007387 */ /* 0x000fe20000100800 */
[----:B------:R-:W-:-:S03]  /*a940*/  FADD R146, R123, R146 ;  /* 0x000000927b927221 */ /* 0x000fc60000000000 */
        /* <DEDUP_REMOVED lines=18> */
[----:B------:R0:W-:Y:S04]  /*aa70*/  STL [R1+0x404], R138 ;  /* 0x0004048a01007387 */ /* 0x0001e80000100800 */
[----:B0-----:R-:W2:Y:S04]  /*aa80*/  LDL.LU R138, [R1+0x414] ;  /* 0x00041400018a7983 */ /* 0x001ea80000300800 */
[----:B------:R-:W-:Y:S04]  /*aa90*/  STL [R1+0x408], R3 ;  /* 0x0004080301007387 */ /* 0x000fe80000100800 */
[----:B------:R-:W3:Y:S01]  /*aaa0*/  LDL.LU R139, [R1+0x418] ;  /* 0x00041800018b7983 */ /* 0x000ee20000300800 */
[----:B------:R-:W-:-:S01]  /*aab0*/  FADD R2, R133, R2 ;  /* 0x0000000285027221 */ /* 0x000fc20000000000 */
[----:B------:R-:W-:-:S04]  /*aac0*/  FADD R0, R134, R0 ;  /* 0x0000000086007221 */ /* 0x000fc80000000000 */
[----:B------:R0:W-:Y:S04]  /*aad0*/  STL [R1+0x40c], R2 ;  /* 0x00040c0201007387 */ /* 0x0001e80000100800 */
        /* <DEDUP_REMOVED lines=16> */
[----:B--2---:R-:W-:-:S05]  /*abe0*/  FADD R138, R135, R138 ;  /* 0x0000008a878a7221 */ /* 0x004fca0000000000 */
[----:B------:R0:W-:Y:S01]  /*abf0*/  STL [R1+0x414], R138 ;  /* 0x0004148a01007387 */ /* 0x0001e20000100800 */
[----:B---3--:R-:W-:-:S03]  /*ac00*/  FADD R139, R136, R139 ;  /* 0x0000008b888b7221 */ /* 0x008fc60000000000 */
[----:B0-----:R-:W2:Y:S04]  /*ac10*/  LDL.LU R138, [R1+0x4ac] ;  /* 0x0004ac00018a7983 */ /* 0x001ea80000300800 */
[----:B------:R0:W-:Y:S04]  /*ac20*/  STL [R1+0x418], R139 ;  /* 0x0004188b01007387 */ /* 0x0001e80000100800 */
[----:B0-----:R-:W3:Y:S01]  /*ac30*/  LDL.LU R139, [R1+0x4a8] ;  /* 0x0004a800018b7983 */ /* 0x001ee20000300800 */
[----:B----4-:R-:W-:-:S05]  /*ac40*/  FADD R140, R137, R140 ;  /* 0x0000008c898c7221 */ /* 0x010fca0000000000 */
[----:B------:R0:W-:Y:S04]  /*ac50*/  STL [R1+0x41c], R140 ;  /* 0x00041c8c01007387 */ /* 0x0001e80000100800 */
[----:B0-----:R-:W4:Y:S01]  /*ac60*/  LDL.LU R140, [R1+0x4a4] ;  /* 0x0004a400018c7983 */ /* 0x001f220000300800 */
        /* <DEDUP_REMOVED lines=35> */
[----:B0-----:R0:W5:Y:S01]  /*aea0*/  LDL.LU R2, [R1+0x474] ;  /* 0x0004740001027983 */ /* 0x0011620000300800 */
[----:B------:R-:W-:Y:S01]  /*aeb0*/  UMOV UR6, URZ ;  /* 0x0000003f00067c82 */ /* 0x000fe20008000000 */
[----:B--2---:R-:W-:-:S05]  /*aec0*/  FADD R0, R150, R0 ;  /* 0x0000000096007221 */ /* 0x004fca0000000000 */
[----:B------:R1:W-:Y:S01]  /*aed0*/  STL [R1+0x450], R0 ;  /* 0x0004500001007387 */ /* 0x0003e20000100800 */
[----:B---3--:R-:W-:-:S03]  /*aee0*/  FADD R3, R3, R151 ;  /* 0x0000009703037221 */ /* 0x008fc60000000000 */
[----:B-1----:R0:W5:Y:S04]  /*aef0*/  LDL.LU R0, [R1+0x470] ;  /* 0x0004700001007983 */ /* 0x0021680000300800 */
[----:B------:R0:W-:Y:S02]  /*af00*/  STL [R1+0x454], R3 ;  /* 0x0004540301007387 */ /* 0x0001e40000100800 */
.L_x_24:
[----:B------:R-:W-:Y:S05]  /*af10*/  @!P1 BRA `(.L_x_25) ;  /* 0x0000000000049947 */ /* 0x000fea0003800000 */
[----:B------:R-:W-:Y:S01]  /*af20*/  BPT.TRAP 0x1 ;  /* 0x000000040000795c */ /* 0x000fe20000300000 */
.L_x_25:
[----:B------:R-:W-:Y:S02]  /*af30*/  UISETP.GT.U32.AND UP0, UPT, UR13, 0x1, UPT ;  /* 0x000000010d00788c */ /* 0x000fe4000bf04070 */
[----:B------:R-:W-:-:S04]  /*af40*/  ULEA UR8, UR23, UR15, 0x3 ;  /* 0x0000000f17087291 */ /* 0x000fc8000f8e183f */
[----:B------:R-:W-:Y:S01]  /*af50*/  UIADD3 UR8, UR8, 0x20, URZ ;  /* 0x0000002008087890 */ /* 0x000fe2000fffe03f */
[----:B------:R-:W-:-:S03]  /*af60*/  PLOP3.LUT P0, PT, PT, PT, UP0, 0x80, 0x0 ;  /* 0x000000000000781c */ /* 0x000fc60003f0f008 */
[----:B------:R-:W-:-:S09]  /*af70*/  UPRMT UR8, URZ, 0x654, UR8 ;  /* 0x000006543f087896 */ /* 0x000fd20008000008 */
[----:B------:R-:W-:Y:S01]  /*af80*/  SYNCS.ARRIVE.TRANS64.RED.A1T0 RZ, [UR8], RZ ;  /* 0x000000ffffff79a7 */ /* 0x000fe20008100408 */
[----:B------:R-:W-:Y:S05]  /*af90*/  @P0 BRA `(.L_x_26) ;  /* 0x0000000000040947 */ /* 0x000fea0003800000 */
[----:B------:R-:W-:Y:S01]  /*afa0*/  BPT.TRAP 0x1 ;  /* 0x000000040000795c */ /* 0x000fe20000300000 */
.L_x_26:
[----:B------:R-:W-:Y:S01]  /*afb0*/  UIADD3 UR17, UR17, 0x1, URZ ;  /* 0x0000000111117890 */ /* 0x000fe2000fffe03f */
[C---:B-----5:R-:W-:Y:S01]  /*afc0*/  ISETP.GT.AND P0, PT, R2.reuse, 0x1, PT ;  /* 0x000000010200780c */ /* 0x060fe20003f04270 */
[----:B------:R-:W-:Y:S01]  /*afd0*/  UIADD3 UR23, UR23, 0x1, URZ ;  /* 0x0000000117177890 */ /* 0x000fe2000fffe03f */
[----:B------:R-:W-:Y:S01]  /*afe0*/  VIADD R2, R2, 0xffffffff ;  /* 0xffffffff02027836 */ /* 0x000fe20000000000 */
[----:B------:R-:W-:Y:S02]  /*aff0*/  UISETP.NE.AND UP0, UPT, UR17, 0x4, UPT ;  /* 0x000000041100788c */ /* 0x000fe4000bf05270 */
[----:B------:R-:W-:Y:S02]  /*b000*/  UISETP.NE.AND UP1, UPT, UR23, 0x4, UPT ;  /* 0x000000041700788c */ /* 0x000fe4000bf25270 */
[----:B------:R-:W-:Y:S02]  /*b010*/  USEL UR8, URZ, 0x1, UP0 ;  /* 0x000000013f087887 */ /* 0x000fe40008000000 */
[----:B------:R-:W-:-:S02]  /*b020*/  USEL UR17, UR17, URZ, UP0 ;  /* 0x0000003f11117287 */ /* 0x000fc40008000000 */
[----:B------:R-:W-:Y:S02]  /*b030*/  USEL UR23, UR23, URZ, UP1 ;  /* 0x0000003f17177287 */ /* 0x000fe40008800000 */
[----:B------:R-:W-:Y:S01]  /*b040*/  LOP3.LUT R0, R0, UR8, RZ, 0x3c, !PT ;  /* 0x0000000800007c12 */ /* 0x000fe2000f8e3cff */
[----:B------:R-:W-:Y:S01]  /*b050*/  UMOV UR8, 0x1 ;  /* 0x0000000100087882 */ /* 0x000fe20000000000 */
[----:B------:R-:W-:Y:S08]  /*b060*/  @P0 BRA `(.L_x_27) ;  /* 0xffffffb000780947 */ /* 0x000ff0000383ffff */
.L_x_19:
[----:B------:R-:W-:-:S04]  /*b070*/  UISETP.NE.AND UP0, UPT, UR6, URZ, UPT ;  /* 0x0000003f0600728c */ /* 0x000fc8000bf05270 */
[----:B------:R-:W-:-:S06]  /*b080*/  USEL UR6, URZ, 0x1, !UP0 ;  /* 0x000000013f067887 */ /* 0x000fcc000c000000 */
[----:B------:R-:W-:-:S13]  /*b090*/  ISETP.NE.AND P0, PT, RZ, UR6, PT ;  /* 0x00000006ff007c0c */ /* 0x000fda000bf05270 */
[----:B------:R-:W-:Y:S05]  /*b0a0*/  @!P0 BRA `(.L_x_28) ;  /* 0x0000003800188947 */ /* 0x000fea0003800000 */
[----:B------:R4:W-:Y:S04]  /*b0b0*/  STL [R1+0x620], R43 ;  /* 0x0006202b01007387 */ /* 0x0009e80000100800 */
[----:B----4-:R-:W4:Y:S04]  /*b0c0*/  LDL.LU R43, [R1] ;  /* 0x00000000012b7983 */ /* 0x010f280000300800 */
[----:B------:R5:W-:Y:S04]  /*b0d0*/  STL [R1+0x61c], R44 ;  /* 0x00061c2c01007387 */ /* 0x000be80000100800 */
[----:B-----5:R-:W5:Y:S04]  /*b0e0*/  LDL.LU R44, [R1+0x4] ;  /* 0x00000400012c7983 */ /* 0x020f680000300800 */
[----:B------:R0:W-:Y:S04]  /*b0f0*/  STL [R1+0x618], R45 ;  /* 0x0006182d01007387 */ /* 0x0001e80000100800 */
[----:B0-----:R-:W2:Y:S04]  /*b100*/  LDL.LU R45, [R1+0x8] ;  /* 0x00000800012d7983 */ /* 0x001ea80000300800 */
[----:B------:R0:W-:Y:S04]  /*b110*/  STL [R1+0x614], R46 ;  /* 0x0006142e01007387 */ /* 0x0001e80000100800 */
[----:B0-----:R-:W3:Y:S04]  /*b120*/  LDL.LU R46, [R1+0xc] ;  /* 0x00000c00012e7983 */ /* 0x001ee80000300800 */
        /* <DEDUP_REMOVED lines=140> */
[----:B------:R-:W3:Y:S04]  /*b9f0*/  LDL.LU R0, [R1+0x204] ;  /* 0x0002040001007983 */ /* 0x000ee80000300800 */
[----:B------:R-:W3:Y:S04]  /*ba00*/  LDL.LU R2, [R1+0x1b0] ;  /* 0x0001b00001027983 */ /* 0x000ee80000300800 */
[----:B------:R-:W3:Y:S04]  /*ba10*/  LDL.LU R3, [R1+0x208] ;  /* 0x0002080001037983 */ /* 0x000ee80000300800 */
        /* <DEDUP_REMOVED lines=65> */
[----:B0-----:R-:W3:Y:S01]  /*be30*/  LDL.LU R149, [R1+0x130] ;  /* 0x0001300001957983 */ /* 0x001ee20000300800 */
[----:B----4-:R-:W-:-:S03]  /*be40*/  FADD R4, R43, R4 ;  /* 0x000000042b047221 */ /* 0x010fc60000000000 */
[----:B------:R0:W-:Y:S01]  /*be50*/  STL [R1+0x474], R150 ;  /* 0x0004749601007387 */ /* 0x0001e20000100800 */
[----:B-----5:R-:W-:Y:S01]  /*be60*/  FADD R5, R44, R5 ;  /* 0x000000052c057221 */ /* 0x020fe20000000000 */
[----:B--2---:R-:W-:Y:S01]  /*be70*/  FADD R6, R45, R6 ;  /* 0x000000062d067221 */ /* 0x004fe20000000000 */
[----:B---3--:R-:W-:Y:S01]  /*be80*/  FADD R7, R46, R7 ;  /* 0x000000072e077221 */ /* 0x008fe20000000000 */
[----:B------:R-:W-:Y:S01]  /*be90*/  FADD R8, R47, R8 ;  /* 0x000000082f087221 */ /* 0x000fe20000000000 */
[----:B0-----:R-:W2:Y:S04]  /*bea0*/  LDL.LU R150, [R1+0x12c] ;  /* 0x00012c0001967983 */ /* 0x001ea80000300800 */
[----:B------:R0:W-:Y:S01]  /*beb0*/  STL [R1+0x470], R151 ;  /* 0x0004709701007387 */ /* 0x0001e20000100800 */
[----:B------:R-:W-:Y:S01]  /*bec0*/  FADD R9, R48, R9 ;  /* 0x0000000930097221 */ /* 0x000fe20000000000 */
[----:B------:R-:W-:Y:S01]  /*bed0*/  FADD R10, R49, R10 ;  /* 0x0000000a310a7221 */ /* 0x000fe20000000000 */
[----:B------:R-:W-:Y:S01]  /*bee0*/  FADD R11, R50, R11 ;  /* 0x0000000b320b7221 */ /* 0x000fe20000000000 */
[----:B0-----:R-:W3:Y:S04]  /*bef0*/  LDL.LU R151, [R1+0x128] ;  /* 0x0001280001977983 */ /* 0x001ee80000300800 */
[----:B------:R-:W4:Y:S04]  /*bf00*/  LDL.LU R43, [R1+0x620] ;  /* 0x00062000012b7983 */ /* 0x000f280000300800 */
[----:B------:R-:W5:Y:S04]  /*bf10*/  LDL.LU R44, [R1+0x61c] ;  /* 0x00061c00012c7983 */ /* 0x000f680000300800 */
[----:B------:R-:W4:Y:S04]  /*bf20*/  LDL.LU R45, [R1+0x618] ;  /* 0x00061800012d7983 */ /* 0x000f280000300800 */
[----:B------:R-:W5:Y:S01]  /*bf30*/  LDL.LU R46, [R1+0x614] ;  /* 0x00061400012e7983 */ /* 0x000f620000300800 */
[----:B------:R-:W-:-:S03]  /*bf40*/  FADD R12, R51, R12 ;  /* 0x0000000c330c7221 */ /* 0x000fc60000000000 */
[----:B------:R-:W4:Y:S01]  /*bf50*/  LDL.LU R47, [R1+0x610] ;  /* 0x00061000012f7983 */ /* 0x000f220000300800 */
[----:B------:R-:W-:-:S03]  /*bf60*/  FADD R13, R52, R13 ;  /* 0x0000000d340d7221 */ /* 0x000fc60000000000 */
        /* <DEDUP_REMOVED lines=134> */
[----:B------:R-:W4:Y:S04]  /*c7d0*/  LDL.LU R115, [R1+0x500] ;  /* 0x0005000001737983 */ /* 0x000f280000300800 */
[----:B------:R-:W4:Y:S01]  /*c7e0*/  LDL.LU R116, [R1+0x4fc] ;  /* 0x0004fc0001747983 */ /* 0x000f220000300800 */
[----:B------:R-:W-:Y:S01]  /*c7f0*/  FADD R3, R2, R3 ;  /* 0x0000000302037221 */ /* 0x000fe20000000000 */
[----:B------:R-:W-:Y:S01]  /*c800*/  FADD R237, R120, R237 ;  /* 0x000000ed78ed7221 */ /* 0x000fe20000000000 */
[----:B------:R-:W-:Y:S01]  /*c810*/  FADD R236, R121, R236 ;  /* 0x000000ec79ec7221 */ /* 0x000fe20000000000 */
[----:B------:R-:W5:Y:S01]  /*c820*/  LDL.LU R117, [R1+0x1b4] ;  /* 0x0001b40001757983 */ /* 0x000f620000300800 */
[----:B------:R-:W-:Y:S01]  /*c830*/  FADD R235, R122, R235 ;  /* 0x000000eb7aeb7221 */ /* 0x000fe20000000000 */
[----:B------:R-:W-:Y:S01]  /*c840*/  FADD R234, R123, R234 ;  /* 0x000000ea7bea7221 */ /* 0x000fe20000000000 */
[----:B------:R-:W-:Y:S01]  /*c850*/  FADD R233, R124, R233 ;  /* 0x000000e97ce97221 */ /* 0x000fe20000000000 */
[----:B------:R0:W-:Y:S01]  /*c860*/  STL [R1+0x200], R118 ;  /* 0x0002007601007387 */ /* 0x0001e20000100800 */
        /* <DEDUP_REMOVED lines=11> */
[----:B0-----:R-:W4:Y:S01]  /*c920*/  LDL.LU R118, [R1+0x1b8] ;  /* 0x0001b80001767983 */ /* 0x001f220000300800 */
[----:B------:R-:W-:Y:S01]  /*c930*/  FADD R217, R140, R217 ;  /* 0x000000d98cd97221 */ /* 0x000fe20000000000 */
[----:B------:R-:W-:Y:S01]  /*c940*/  FADD R223, R134, R223 ;  /* 0x000000df86df7221 */ /* 0x000fe20000000000 */
[----:B------:R-:W-:Y:S01]  /*c950*/  FADD R216, R141, R216 ;  /* 0x000000d88dd87221 */ /* 0x000fe20000000000 */
[----:B------:R0:W-:Y:S01]  /*c960*/  STL [R1+0x208], R3 ;  /* 0x0002080301007387 */ /* 0x0001e20000100800 */
[----:B------:R-:W-:Y:S01]  /*c970*/  FADD R222, R135, R222 ;  /* 0x000000de87de7221 */ /* 0x000fe20000000000 */
[----:B------:R-:W-:Y:S01]  /*c980*/  FADD R215, R142, R215 ;  /* 0x000000d78ed77221 */ /* 0x000fe20000000000 */
[----:B------:R-:W-:Y:S01]  /*c990*/  FADD R221, R136, R221 ;  /* 0x000000dd88dd7221 */ /* 0x000fe20000000000 */
[----:B-1----:R-:W4:Y:S01]  /*c9a0*/  LDL.LU R0, [R1+0x210] ;  /* 0x0002100001007983 */ /* 0x002f220000300800 */
[----:B------:R-:W-:Y:S01]  /*c9b0*/  FADD R214, R143, R214 ;  /* 0x000000d68fd67221 */ /* 0x000fe20000000000 */
[----:B------:R-:W-:Y:S01]  /*c9c0*/  FADD R220, R137, R220 ;  /* 0x000000dc89dc7221 */ /* 0x000fe20000000000 */
[----:B------:R-:W-:Y:S01]  /*c9d0*/  FADD R213, R144, R213 ;  /* 0x000000d590d57221 */ /* 0x000fe20000000000 */
[----:B------:R-:W4:Y:S01]  /*c9e0*/  LDL.LU R119, [R1+0x1bc] ;  /* 0x0001bc0001777983 */ /* 0x000f220000300800 */
[----:B------:R-:W-:Y:S01]  /*c9f0*/  FADD R219, R138, R219 ;  /* 0x000000db8adb7221 */ /* 0x000fe20000000000 */
[----:B------:R-:W-:Y:S01]  /*ca00*/  FADD R212, R145, R212 ;  /* 0x000000d491d47221 */ /* 0x000fe20000000000 */
[----:B------:R-:W-:Y:S01]  /*ca10*/  FADD R218, R139, R218 ;  /* 0x000000da8bda7221 */ /* 0x000fe20000000000 */
[----:B------:R-:W4:Y:S01]  /*ca20*/  LDL.LU R2, [R1+0x214] ;  /* 0x0002140001027983 */ /* 0x000f220000300800 */
[----:B------:R-:W-:Y:S01]  /*ca30*/  FADD R211, R146, R211 ;  /* 0x000000d392d37221 */ /* 0x000fe20000000000 */
[----:B---3--:R-:W-:Y:S01]  /*ca40*/  FADD R206, R151, R206 ;  /* 0x000000ce97ce7221 */ /* 0x008fe20000000000 */
[----:B------:R-:W-:Y:S01]  /*ca50*/  FADD R210, R147, R210 ;  /* 0x000000d293d27221 */ /* 0x000fe20000000000 */
[----:B------:R-:W3:Y:S01]  /*ca60*/  LDL.LU R120, [R1+0x1c0] ;  /* 0x0001c00001787983 */ /* 0x000ee20000300800 */
[----:B--2---:R-:W-:Y:S01]  /*ca70*/  FADD R207, R150, R207 ;  /* 0x000000cf96cf7221 */ /* 0x004fe20000000000 */
[----:B------:R-:W-:-:S02]  /*ca80*/  FADD R209, R148, R209 ;  /* 0x000000d194d17221 */ /* 0x000fc40000000000 */
[----:B0-----:R-:W3:Y:S04]  /*ca90*/  LDL.LU R3, [R1+0x218] ;  /* 0x0002180001037983 */ /* 0x001ee80000300800 */
[----:B------:R-:W2:Y:S04]  /*caa0*/  LDL.LU R121, [R1+0x1c4] ;  /* 0x0001c40001797983 */ /* 0x000ea80000300800 */
        /* <DEDUP_REMOVED lines=28> */
[----:B------:R-:W2:Y:S01]  /*cc70*/  LDL.LU R148, [R1+0x254] ;  /* 0x0002540001947983 */ /* 0x000ea20000300800 */
[----:B-----5:R-:W-:-:S03]  /*cc80*/  FADD R149, R117, R149 ;  /* 0x0000009575957221 */ /* 0x020fc60000000000 */
[----:B------:R-:W5:Y:S04]  /*cc90*/  LDL.LU R117, [R1+0x4f8] ;  /* 0x0004f80001757983 */ /* 0x000f680000300800 */
[----:B------:R0:W-:Y:S04]  /*cca0*/  STL [R1+0x20c], R149 ;  /* 0x00020c9501007387 */ /* 0x0001e80000100800 */
[----:B0-----:R-:W5:Y:S01]  /*ccb0*/  LDL.LU R149, [R1+0x258] ;  /* 0x0002580001957983 */ /* 0x001f620000300800 */
[----:B----4-:R-:W-:-:S03]  /*ccc0*/  FADD R0, R118, R0 ;  /* 0x0000000076007221 */ /* 0x010fc60000000000 */
[----:B------:R-:W4:Y:S01]  /*ccd0*/  LDL.LU R118, [R1+0x4f4] ;  /* 0x0004f40001767983 */ /* 0x000f220000300800 */
[----:B------:R-:W-:-:S03]  /*cce0*/  FADD R2, R119, R2 ;  /* 0x0000000277027221 */ /* 0x000fc60000000000 */
[----:B------:R0:W-:Y:S01]  /*ccf0*/  STL [R1+0x210], R0 ;  /* 0x0002100001007387 */ /* 0x0001e20000100800 */
[----:B---3--:R-:W-:-:S03]  /*cd00*/  FADD R3, R120, R3 ;  /* 0x0000000378037221 */ /* 0x008fc60000000000 */
[----:B0-----:R-:W3:Y:S04]  /*cd10*/  LDL.LU R0, [R1+0x25c] ;  /* 0x00025c0001007983 */ /* 0x001ee80000300800 */
[----:B------:R-:W4:Y:S01]  /*cd20*/  LDL.LU R119, [R1+0x4f0] ;  /* 0x0004f00001777983 */ /* 0x000f220000300800 */
[----:B--2---:R-:W-:-:S03]  /*cd30*/  FADD R122, R121, R122 ;  /* 0x0000007a797a7221 */ /* 0x004fc60000000000 */
[----:B------:R0:W-:Y:S01]  /*cd40*/  STL [R1+0x214], R2 ;  /* 0x0002140201007387 */ /* 0x0001e20000100800 */
[----:B------:R-:W-:-:S03]  /*cd50*/  FADD R124, R123, R124 ;  /* 0x0000007c7b7c7221 */ /* 0x000fc60000000000 */
[----:B0-----:R-:W2:Y:S04]  /*cd60*/  LDL.LU R2, [R1+0x260] ;  /* 0x0002600001027983 */ /* 0x001ea80000300800 */
[----:B------:R-:W4:Y:S04]  /*cd70*/  LDL.LU R120, [R1+0x4ec] ;  /* 0x0004ec0001787983 */ /* 0x000f280000300800 */
[----:B------:R0:W-:Y:S01]  /*cd80*/  STL [R1+0x218], R3 ;  /* 0x0002180301007387 */ /* 0x0001e20000100800 */
[----:B------:R-:W-:Y:S01]  /*cd90*/  FADD R126, R125, R126 ;  /* 0x0000007e7d7e7221 */ /* 0x000fe20000000000 */
[----:B------:R-:W-:-:S02]  /*cda0*/  FADD R128, R127, R128 ;  /* 0x000000807f807221 */ /* 0x000fc40000000000 */
[----:B0-----:R-:W4:Y:S04]  /*cdb0*/  LDL.LU R3, [R1+0x264] ;  /* 0x0002640001037983 */ /* 0x001f280000300800 */
[----:B------:R-:W4:Y:S04]  /*cdc0*/  LDL.LU R121, [R1+0x4e8] ;  /* 0x0004e80001797983 */ /* 0x000f280000300800 */
[----:B------:R0:W-:Y:S01]  /*cdd0*/  STL [R1+0x21c], R122 ;  /* 0x00021c7a01007387 */ /* 0x0001e20000100800 */
[----:B------:R-:W-:-:S03]  /*cde0*/  FADD R130, R129, R130 ;  /* 0x0000008281827221 */ /* 0x000fc60000000000 */
        /* <DEDUP_REMOVED lines=42> */
[----:B------:R0:W-:Y:S04]  /*d090*/  STL [R1+0x248], R145 ;  /* 0x0002489101007387 */ /* 0x0001e80000100800 */
[----:B0-----:R-:W4:Y:S04]  /*d0a0*/  LDL.LU R145, [R1+0x27c] ;  /* 0x00027c0001917983 */ /* 0x001f280000300800 */
[----:B------:R-:W4:Y:S04]  /*d0b0*/  LDL.LU R139, [R1+0x4a0] ;  /* 0x0004a000018b7983 */ /* 0x000f280000300800 */
[----:B------:R0:W-:Y:S04]  /*d0c0*/  STL [R1+0x24c], R146 ;  /* 0x00024c9201007387 */ /* 0x0001e80000100800 */
[----:B0-----:R-:W4:Y:S04]  /*d0d0*/  LDL.LU R146, [R1+0x280] ;  /* 0x0002800001927983 */ /* 0x001f280000300800 */
[----:B------:R0:W-:Y:S01]  /*d0e0*/  STL [R1+0x250], R147 ;  /* 0x0002509301007387 */ /* 0x0001e20000100800 */
[----:B-----5:R-:W-:-:S03]  /*d0f0*/  FADD R149, R24, R149 ;  /* 0x0000009518957221 */ /* 0x020fc60000000000 */
[----:B0-----:R-:W5:Y:S04]  /*d100*/  LDL.LU R147, [R1+0x284] ;  /* 0x0002840001937983 */ /* 0x001f680000300800 */
[----:B------:R0:W-:Y:S04]  /*d110*/  STL [R1+0x254], R148 ;  /* 0x0002549401007387 */ /* 0x0001e80000100800 */
[----:B0-----:R-:W5:Y:S04]  /*d120*/  LDL.LU R148, [R1+0x288] ;  /* 0x0002880001947983 */ /* 0x001f680000300800 */
[----:B------:R0:W-:Y:S04]  /*d130*/  STL [R1+0x258], R149 ;  /* 0x0002589501007387 */ /* 0x0001e80000100800 */
[----:B0-----:R-:W5:Y:S04]  /*d140*/  LDL.LU R149, [R1+0x28c] ;  /* 0x00028c0001957983 */ /* 0x001f680000300800 */
[----:B------:R-:W5:Y:S04]  /*d150*/  LDL.LU R150, [R1+0x290] ;  /* 0x0002900001967983 */ /* 0x000f680000300800 */
[----:B------:R-:W5:Y:S01]  /*d160*/  LDL.LU R151, [R1+0x294] ;  /* 0x0002940001977983 */ /* 0x000f620000300800 */
[----:B---3--:R-:W-:Y:S01]  /*d170*/  FADD R0, R25, R0 ;  /* 0x0000000019007221 */ /* 0x008fe20000000000 */
[----:B--2---:R-:W-:-:S04]  /*d180*/  FADD R2, R26, R2 ;  /* 0x000000021a027221 */ /* 0x004fc80000000000 */
[----:B------:R0:W-:Y:S01]  /*d190*/  STL [R1+0x25c], R0 ;  /* 0x00025c0001007387 */ /* 0x0001e20000100800 */
[----:B----4-:R-:W-:-:S03]  /*d1a0*/  FADD R3, R27, R3 ;  /* 0x000000031b037221 */ /* 0x010fc60000000000 */
[----:B------:R-:W2:Y:S04]  /*d1b0*/  LDL.LU R27, [R1+0x2c8] ;  /* 0x0002c800011b7983 */ /* 0x000ea80000300800 */
[----:B------:R1:W-:Y:S04]  /*d1c0*/  STL [R1+0x260], R2 ;  /* 0x0002600201007387 */ /* 0x0003e80000100800 */
[----:B------:R-:W3:Y:S04]  /*d1d0*/  LDL.LU R26, [R1+0x2cc] ;  /* 0x0002cc00011a7983 */ /* 0x000ee80000300800 */
[----:B------:R-:W4:Y:S04]  /*d1e0*/  LDL.LU R25, [R1+0x2d0] ;  /* 0x0002d00001197983 */ /* 0x000f280000300800 */
[----:B------:R1:W-:Y:S04]  /*d1f0*/  STL [R1+0x264], R3 ;  /* 0x0002640301007387 */ /* 0x0003e80000100800 */
[----:B------:R-:W4:Y:S04]  /*d200*/  LDL.LU R24, [R1+0x2d4] ;  /* 0x0002d40001187983 */ /* 0x000f280000300800 */
[----:B0-----:R-:W4:Y:S04]  /*d210*/  LDL.LU R0, [R1+0x2d8] ;  /* 0x0002d80001007983 */ /* 0x001f280000300800 */
[----:B-1----:R-:W4:Y:S04]  /*d220*/  LDL.LU R2, [R1+0x2dc] ;  /* 0x0002dc0001027983 */ /* 0x002f280000300800 */
[----:B------:R-:W4:Y:S01]  /*d230*/  LDL.LU R3, [R1+0x2e0] ;  /* 0x0002e00001037983 */ /* 0x000f220000300800 */
[----:B------:R-:W-:-:S05]  /*d240*/  FADD R140, R28, R140 ;  /* 0x0000008c1c8c7221 */ /* 0x000fca0000000000 */
[----:B------:R0:W-:Y:S04]  /*d250*/  STL [R1+0x268], R140 ;  /* 0x0002688c01007387 */ /* 0x0001e80000100800 */
[----:B0-----:R-:W4:Y:S01]  /*d260*/  LDL.LU R140, [R1+0x49c] ;  /* 0x00049c00018c7983 */ /* 0x001f220000300800 */
[----:B------:R-:W-:-:S03]  /*d270*/  FADD R141, R29, R141 ;  /* 0x0000008d1d8d7221 */ /* 0x000fc60000000000 */
[----:B------:R-:W4:Y:S04]  /*d280*/  LDL.LU R28, [R1+0x2c4] ;  /* 0x0002c400011c7983 */ /* 0x000f280000300800 */
        /* <DEDUP_REMOVED lines=20> */
[----:B------:R0:W-:Y:S01]  /*d3d0*/  STL [R1+0x280], R146 ;  /* 0x0002809201007387 */ /* 0x0001e20000100800 */
[----:B-----5:R-:W-:-:S03]  /*d3e0*/  FADD R147, R35, R147 ;  /* 0x0000009323937221 */ /* 0x020fc60000000000 */
[----:B0-----:R-:W5:Y:S04]  /*d3f0*/  LDL.LU R146, [R1+0x484] ;  /* 0x0004840001927983 */ /* 0x001f680000300800 */
[----:B------:R-:W5:Y:S04]  /*d400*/  LDL.LU R34, [R1+0x2ac] ;  /* 0x0002ac0001227983 */ /* 0x000f680000300800 */
[----:B------:R0:W-:Y:S01]  /*d410*/  STL [R1+0x284], R147 ;  /* 0x0002849301007387 */ /* 0x0001e20000100800 */
[----:B------:R-:W-:-:S03]  /*d420*/  FADD R148, R36, R148 ;  /* 0x0000009424947221 */ /* 0x000fc60000000000 */
[----:B0-----:R-:W5:Y:S04]  /*d430*/  LDL.LU R147, [R1+0x480] ;  /* 0x0004800001937983 */ /* 0x001f680000300800 */
[----:B------:R-:W5:Y:S01]  /*d440*/  LDL.LU R35, [R1+0x2a8] ;  /* 0x0002a80001237983 */ /* 0x000f620000300800 */
[----:B------:R-:W-:-:S03]  /*d450*/  FADD R149, R37, R149 ;  /* 0x0000009525957221 */ /* 0x000fc60000000000 */
[----:B------:R0:W-:Y:S01]  /*d460*/  STL [R1+0x288], R148 ;  /* 0x0002889401007387 */ /* 0x0001e20000100800 */
[----:B------:R-:W-:Y:S01]  /*d470*/  FADD R150, R38, R150 ;  /* 0x0000009626967221 */ /* 0x000fe20000000000 */
[----:B------:R-:W-:Y:S02]  /*d480*/  FADD R151, R39, R151 ;  /* 0x0000009727977221 */ /* 0x000fe40000000000 */
[----:B0-----:R-:W5:Y:S04]  /*d490*/  LDL.LU R148, [R1+0x47c] ;  /* 0x00047c0001947983 */ /* 0x001f680000300800 */
[----:B------:R-:W5:Y:S04]  /*d4a0*/  LDL.LU R36, [R1+0x2a4] ;  /* 0x0002a40001247983 */ /* 0x000f680000300800 */
[----:B------:R0:W-:Y:S04]  /*d4b0*/  STL [R1+0x28c], R149 ;  /* 0x00028c9501007387 */ /* 0x0001e80000100800 */
[----:B0-----:R-:W5:Y:S04]  /*d4c0*/  LDL.LU R149, [R1+0x478] ;  /* 0x0004780001957983 */ /* 0x001f680000300800 */
[----:B------:R-:W5:Y:S04]  /*d4d0*/  LDL.LU R37, [R1+0x2a0] ;  /* 0x0002a00001257983 */ /* 0x000f680000300800 */
[----:B------:R0:W-:Y:S04]  /*d4e0*/  STL [R1+0x290], R150 ;  /* 0x0002909601007387 */ /* 0x0001e80000100800 */
[----:B0-----:R-:W5:Y:S04]  /*d4f0*/  LDL.LU R150, [R1+0x474] ;  /* 0x0004740001967983 */ /* 0x001f680000300800 */
[----:B------:R-:W5:Y:S04]  /*d500*/  LDL.LU R38, [R1+0x29c] ;  /* 0x00029c0001267983 */ /* 0x000f680000300800 */
[----:B------:R0:W-:Y:S04]  /*d510*/  STL [R1+0x294], R151 ;  /* 0x0002949701007387 */ /* 0x0001e80000100800 */
[----:B0-----:R-:W5:Y:S04]  /*d520*/  LDL.LU R151, [R1+0x470] ;  /* 0x0004700001977983 */ /* 0x001f680000300800 */
[----:B------:R-:W5:Y:S01]  /*d530*/  LDL.LU R39, [R1+0x298] ;  /* 0x0002980001277983 */ /* 0x000f620000300800 */
[----:B--2---:R-:W-:Y:S01]  /*d540*/  FADD R27, R52, R27 ;  /* 0x0000001b341b7221 */ /* 0x004fe20000000000 */
[----:B---3--:R-:W-:Y:S01]  /*d550*/  FADD R26, R53, R26 ;  /* 0x0000001a351a7221 */ /* 0x008fe20000000000 */
[----:B----4-:R-:W-:Y:S01]  /*d560*/  FADD R25, R54, R25 ;  /* 0x0000001936197221 */ /* 0x010fe20000000000 */
[----:B------:R-:W-:Y:S01]  /*d570*/  FADD R24, R55, R24 ;  /* 0x0000001837187221 */ /* 0x000fe20000000000 */
        /* <DEDUP_REMOVED lines=9> */
[----:B-----5:R-:W-:Y:S01]  /*d610*/  FADD R34, R45, R34 ;  /* 0x000000222d227221 */ /* 0x020fe20000000000 */
[----:B------:R-:W-:Y:S01]  /*d620*/  FADD R35, R44, R35 ;  /* 0x000000232c237221 */ /* 0x000fe20000000000 */
[----:B------:R-:W-:Y:S01]  /*d630*/  FADD R36, R43, R36 ;  /* 0x000000242b247221 */ /* 0x000fe20000000000 */
[----:B------:R-:W-:Y:S01]  /*d640*/  FADD R37, R42, R37 ;  /* 0x000000252a257221 */ /* 0x000fe20000000000 */
[----:B------:R-:W-:Y:S01]  /*d650*/  FADD R38, R41, R38 ;  /* 0x0000002629267221 */ /* 0x000fe20000000000 */
[----:B------:R-:W-:-:S05]  /*d660*/  FADD R39, R40, R39 ;  /* 0x0000002728277221 */ /* 0x000fca0000000000 */
[----:B------:R0:W-:Y:S04]  /*d670*/  STL [R1+0x298], R39 ;  /* 0x0002982701007387 */ /* 0x0001e80000100800 */
        /* <DEDUP_REMOVED lines=15> */
[----:B------:R-:W5:Y:S04]  /*d770*/  LDL.LU R51, [R1+0x2e4] ;  /* 0x0002e40001337983 */ /* 0x000f680000300800 */
[----:B------:R5:W-:Y:S04]  /*d780*/  STL [R1+0x2d8], R0 ;  /* 0x0002d80001007387 */ /* 0x000be80000100800 */
[----:B------:R-:W5:Y:S04]  /*d790*/  LDL.LU R50, [R1+0x2e8] ;  /* 0x0002e80001327983 */ /* 0x000f680000300800 */
[----:B------:R5:W-:Y:S04]  /*d7a0*/  STL [R1+0x2dc], R2 ;  /* 0x0002dc0201007387 */ /* 0x000be80000100800 */
[----:B------:R-:W5:Y:S04]  /*d7b0*/  LDL.LU R49, [R1+0x2ec] ;  /* 0x0002ec0001317983 */ /* 0x000f680000300800 */
[----:B------:R5:W-:Y:S04]  /*d7c0*/  STL [R1+0x2e0], R3 ;  /* 0x0002e00301007387 */ /* 0x000be80000100800 */
[----:B------:R-:W5:Y:S04]  /*d7d0*/  LDL.LU R48, [R1+0x2f0] ;  /* 0x0002f00001307983 */ /* 0x000f680000300800 */
        /* <DEDUP_REMOVED lines=8> */
[----:B0-----:R-:W5:Y:S04]  /*d860*/  LDL.LU R39, [R1+0x314] ;  /* 0x0003140001277983 */ /* 0x001f680000300800 */
[----:B-1----:R-:W5:Y:S04]  /*d870*/  LDL.LU R38, [R1+0x318] ;  /* 0x0003180001267983 */ /* 0x002f680000300800 */
[----:B--2---:R-:W2:Y:S04]  /*d880*/  LDL.LU R37, [R1+0x31c] ;  /* 0x00031c0001257983 */ /* 0x004ea80000300800 */
[----:B---3--:R-:W3:Y:S04]  /*d890*/  LDL.LU R36, [R1+0x320] ;  /* 0x0003200001247983 */ /* 0x008ee80000300800 */
[----:B----4-:R-:W4:Y:S04]  /*d8a0*/  LDL.LU R35, [R1+0x324] ;  /* 0x0003240001237983 */ /* 0x010f280000300800 */
[----:B-----5:R-:W5:Y:S04]  /*d8b0*/  LDL.LU R34, [R1+0x328] ;  /* 0x0003280001227983 */ /* 0x020f680000300800 */
        /* <DEDUP_REMOVED lines=12> */
[----:B------:R-:W5:Y:S01]  /*d980*/  LDL.LU R3, [R1+0x35c] ;  /* 0x00035c0001037983 */ /* 0x000f620000300800 */
[----:B------:R-:W-:Y:S01]  /*d990*/  FADD R51, R59, R51 ;  /* 0x000000333b337221 */ /* 0x000fe20000000000 */
[----:B------:R-:W-:-:S04]  /*d9a0*/  FADD R50, R60, R50 ;  /* 0x000000323c327221 */ /* 0x000fc80000000000 */
        /* <DEDUP_REMOVED lines=25> */
[----:B--2---:R-:W-:-:S03]  /*db40*/  FADD R37, R73, R37 ;  /* 0x0000002549257221 */ /* 0x004fc60000000000 */
[----:B------:R2:W-:Y:S01]  /*db50*/  STL [R1+0x318], R38 ;  /* 0x0003182601007387 */ /* 0x0005e20000100800 */
[----:B---3--:R-:W-:-:S03]  /*db60*/  FADD R36, R74, R36 ;  /* 0x000000244a247221 */ /* 0x008fc60000000000 */
[----:B------:R3:W-:Y:S01]  /*db70*/  STL [R1+0x31c], R37 ;  /* 0x00031c2501007387 */ /* 0x0007e20000100800 */
[----:B----4-:R-:W-:-:S03]  /*db80*/  FADD R35, R75, R35 ;  /* 0x000000234b237221 */ /* 0x010fc60000000000 */
[----:B------:R4:W-:Y:S01]  /*db90*/  STL [R1+0x320], R36 ;  /* 0x0003202401007387 */ /* 0x0009e20000100800 */
[----:B-----5:R-:W-:-:S03]  /*dba0*/  FADD R34, R76, R34 ;  /* 0x000000224c227221 */ /* 0x020fc60000000000 */
        /* <DEDUP_REMOVED lines=24> */
[----:B0-----:R-:W5:Y:S01]  /*dd30*/  LDL.LU R51, [R1+0x360] ;  /* 0x0003600001337983 */ /* 0x001f620000300800 */
[----:B------:R-:W-:-:S03]  /*dd40*/  FADD R3, R89, R3 ;  /* 0x0000000359037221 */ /* 0x000fc60000000000 */
[----:B------:R0:W-:Y:S04]  /*dd50*/  STL [R1+0x354], R0 ;  /* 0x0003540001007387 */ /* 0x0001e80000100800 */
[----:B-1----:R-:W5:Y:S04]  /*dd60*/  LDL.LU R50, [R1+0x364] ;  /* 0x0003640001327983 */ /* 0x002f680000300800 */
        /* <DEDUP_REMOVED lines=181> */
[----:B------:R-:W-:Y:S01]  /*e8c0*/  FADD R2, R150, R2 ;  /* 0x0000000296027221 */ /* 0x000fe20000000000 */
[----:B------:R-:W-:-:S05]  /*e8d0*/  FADD R3, R3, R151 ;  /* 0x0000009703037221 */ /* 0x000fca0000000000 */
[----:B------:R0:W-:Y:S04]  /*e8e0*/  STL [R1+0x454], R3 ;  /* 0x0004540301007387 */ /* 0x0001e80000100800 */
[----:B------:R0:W-:Y:S04]  /*e8f0*/  STL [R1+0x44c], R0 ;  /* 0x00044c0001007387 */ /* 0x0001e80000100800 */
[----:B------:R0:W-:Y:S02]  /*e900*/  STL [R1+0x450], R2 ;  /* 0x0004500201007387 */ /* 0x0001e40000100800 */
.L_x_28:
[----:B0-----:R-:W0:Y:S02]  /*e910*/  LDC R0, c[0x0][0x28c] ;  /* 0x0000a300ff007b82 */ /* 0x001e240000000800 */
[----:B0-----:R-:W-:-:S13]  /*e920*/  ISETP.GE.AND P0, PT, R0, 0x1, PT ;  /* 0x000000010000780c */ /* 0x001fda0003f06270 */
[----:B------:R-:W-:Y:S05]  /*e930*/  @!P0 BRA `(.L_x_29) ;  /* 0x0000000000408947 */ /* 0x000fea0003800000 */
[----:B------:R-:W-:-:S06]  /*e940*/  UISETP.NE.AND UP0, UPT, UR22, 0x3, UPT ;  /* 0x000000031600788c */ /* 0x000fcc000bf05270 */
[----:B------:R-:W-:-:S13]  /*e950*/  PLOP3.LUT P0, PT, PT, PT, UP0, 0x80, 0x0 ;  /* 0x000000000000781c */ /* 0x000fda0003f0f008 */
[----:B------:R-:W-:Y:S05]  /*e960*/  @!P0 BRA `(.L_x_30) ;  /* 0x0000000000048947 */ /* 0x000fea0003800000 */
[----:B------:R-:W-:Y:S01]  /*e970*/  BPT.TRAP 0x1 ;  /* 0x000000040000795c */ /* 0x000fe20000300000 */
.L_x_30:
[----:B------:R-:W-:-:S04]  /*e980*/  UISETP.LT.AND UP0, UPT, UR12, 0x1, UPT ;  /* 0x000000010c00788c */ /* 0x000fc8000bf01270 */
[----:B------:R-:W-:Y:S02]  /*e990*/  USEL UR6, UR12, 0x1, UP0 ;  /* 0x000000010c067887 */ /* 0x000fe40008000000 */
[----:B------:R-:W-:Y:S02]  /*e9a0*/  UISETP.GT.U32.AND UP0, UPT, UR13, 0x1, UPT ;  /* 0x000000010d00788c */ /* 0x000fe4000bf04070 */
[----:B------:R-:W-:-:S04]  /*e9b0*/  UIADD3 UR6, UR5, UR12, -UR6 ;  /* 0x0000000c05067290 */ /* 0x000fc8000fffe806 */
[----:B------:R-:W-:Y:S01]  /*e9c0*/  USHF.L.U32 UR6, UR6, 0x3, URZ ;  /* 0x0000000306067899 */ /* 0x000fe2000800063f */
[----:B------:R-:W-:-:S03]  /*e9d0*/  PLOP3.LUT P0, PT, PT, PT, UP0, 0x80, 0x0 ;  /* 0x000000000000781c */ /* 0x000fc60003f0f008 */
[----:B------:R-:W-:-:S04]  /*e9e0*/  ULOP3.LUT UR6, UR6, 0x18, URZ, 0xc0, !UPT ;  /* 0x0000001806067892 */ /* 0x000fc8000f8ec03f */
[----:B------:R-:W-:-:S04]  /*e9f0*/  UIADD3 UR6, UR15, 0x20, UR6 ;  /* 0x000000200f067890 */ /* 0x000fc8000fffe006 */
[----:B------:R-:W-:-:S09]  /*ea00*/  UPRMT UR6, URZ, 0x654, UR6 ;  /* 0x000006543f067896 */ /* 0x000fd20008000006 */
[----:B------:R-:W-:Y:S01]  /*ea10*/  SYNCS.ARRIVE.TRANS64.RED.A1T0 RZ, [UR6], RZ ;  /* 0x000000ffffff79a7 */ /* 0x000fe20008100406 */
[----:B------:R-:W-:Y:S05]  /*ea20*/  @P0 BRA `(.L_x_29) ;  /* 0x0000000000040947 */ /* 0x000fea0003800000 */
[----:B------:R-:W-:Y:S01]  /*ea30*/  BPT.TRAP 0x1 ;  /* 0x000000040000795c */ /* 0x000fe20000300000 */
.L_x_29:
[----:B------:R-:W4:Y:S01]  /*ea40*/  LDL.LU R26, [R1+0x464] ;  /* 0x00046400011a7983 */ /* 0x000f220000300800 */
[----:B------:R-:W0:Y:S01]  /*ea50*/  LDC R3, c[0x0][0x288] ;  /* 0x0000a200ff037b82 */ /* 0x000e220000000800 */
[----:B------:R-:W-:Y:S02]  /*ea60*/  ULDC UR6, c[0x0][0x284] ;  /* 0x0000a10000067ab9 */ /* 0x000fe40000000800 */
[----:B------:R-:W5:Y:S01]  /*ea70*/  LDL.LU R24, [R1+0x460] ;  /* 0x0004600001187983 */ /* 0x000f620000300800 */
[----:B------:R-:W1:Y:S02]  /*ea80*/  S2R R25, SR_TID.X ;  /* 0x0000000000197919 */ /* 0x000e640000002100 */
[----:B-1----:R-:W-:Y:S02]  /*ea90*/  LOP3.LUT R2, R25, 0x3, RZ, 0xc0, !PT ;  /* 0x0000000319027812 */ /* 0x002fe400078ec0ff */
[----:B------:R-:W-:-:S03]  /*eaa0*/  SHF.R.U32.HI R32, RZ, 0x7, R25 ;  /* 0x00000007ff207819 */ /* 0x000fc60000011619 */
[----:B0-----:R-:W-:Y:S01]  /*eab0*/  IMAD R2, R2, -0x2, R3 ;  /* 0xfffffffe02027824 */ /* 0x001fe200078e0203 */
[----:B------:R-:W-:-:S05]  /*eac0*/  LOP3.LUT R32, R32, 0x1, RZ, 0xc0, !PT ;  /* 0x0000000120207812 */ /* 0x000fca00078ec0ff */
[----:B------:R-:W-:Y:S02]  /*ead0*/  IMAD.SHL.U32 R33, R32, 0x40, RZ ;  /* 0x0000004020217824 */ /* 0x000fe400078e00ff */
[----:B------:R-:W-:-:S05]  /*eae0*/  IMAD.SHL.U32 R30, R25, 0x2, RZ ;  /* 0x00000002191e7824 */ /* 0x000fca00078e00ff */
[----:B------:R-:W-:Y:S01]  /*eaf0*/  LOP3.LUT R30, R30, 0x6, RZ, 0xc0, !PT ;  /* 0x000000061e1e7812 */ /* 0x000fe200078ec0ff */
[----:B------:R-:W-:Y:S02]  /*eb00*/  IMAD.MOV.U32 R39, RZ, RZ, -0x1 ;  /* 0xffffffffff277424 */ /* 0x000fe400078e00ff */
[----:B-----5:R-:W-:-:S05]  /*eb10*/  IMAD.SHL.U32 R0, R24, 0x100, RZ ;  /* 0x0000010018007824 */ /* 0x020fca00078e00ff */
[----:B------:R-:W-:Y:S01]  /*eb20*/  ISETP.GE.AND P0, PT, R0, R3, PT ;  /* 0x000000030000720c */ /* 0x000fe20003f06270 */
[----:B------:R-:W-:Y:S01]  /*eb30*/  IMAD.IADD R0, R2, 0x1, -R0 ;  /* 0x0000000102007824 */ /* 0x000fe200078e0a00 */
[----:B------:R-:W-:Y:S02]  /*eb40*/  SHF.R.U32.HI R2, RZ, 0x2, R25 ;  /* 0x00000002ff027819 */ /* 0x000fe40000011619 */
[----:B------:R-:W-:Y:S02]  /*eb50*/  LOP3.LUT R3, R25, 0x60, RZ, 0xc0, !PT ;  /* 0x0000006019037812 */ /* 0x000fe400078ec0ff */
[----:B------:R-:W-:Y:S02]  /*eb60*/  LOP3.LUT R2, R2, 0x7, RZ, 0xc0, !PT ;  /* 0x0000000702027812 */ /* 0x000fe400078ec0ff */
[----:B------:R-:W-:Y:S02]  /*eb70*/  SHF.R.U32.HI R3, RZ, 0x1, R3 ;  /* 0x00000001ff037819 */ /* 0x000fe40000011603 */
[----:B------:R-:W-:-:S02]  /*eb80*/  LOP3.LUT R33, R33, 0x40, R2, 0xe2, !PT ;  /* 0x0000004021217812 */ /* 0x000fc400078ee202 */
[----:B------:R-:W-:-:S05]  /*eb90*/  IADD3 R2, RZ, -R3, -R2 ;  /* 0x80000003ff027210 */ /* 0x000fca0007ffe802 */
[----:B------:R-:W-:Y:S02]  /*eba0*/  IMAD R32, R32, -0x40, R2 ;  /* 0xffffffc020207824 */ /* 0x000fe400078e0202 */
[----:B----4-:R-:W-:-:S05]  /*ebb0*/  IMAD.SHL.U32 R2, R26, 0x100, RZ ;  /* 0x000001001a027824 */ /* 0x010fca00078e00ff */
[----:B------:R-:W-:Y:S01]  /*ebc0*/  ISETP.GE.OR P0, PT, R2, UR6, P0 ;  /* 0x0000000602007c0c */ /* 0x000fe20008706670 */
[----:B------:R-:W-:Y:S01]  /*ebd0*/  IMAD.WIDE R34, R26, 0x100, RZ ;  /* 0x000001001a227825 */ /* 0x000fe200078e02ff */
[----:B------:R-:W-:Y:S02]  /*ebe0*/  IADD3 R32, -R2, UR6, R32 ;  /* 0x0000000602207c10 */ /* 0x000fe4000fffe120 */
[----:B------:R-:W-:Y:S02]  /*ebf0*/  PRMT R30, R30, 0x6540, R24 ;  /* 0x000065401e1e7816 */ /* 0x000fe40000000018 */
[----:B------:R-:W-:-:S07]  /*ec00*/  LOP3.LUT R33, R34, R33, R3, 0xfe, !PT ;  /* 0x0000002122217212 */ /* 0x000fce00078efe03 */
[----:B------:R-:W-:Y:S05]  /*ec10*/  @P0 BRA `(.L_x_31) ;  /* 0x0000012400dc0947 */ /* 0x000fea0003800000 */
[----:B------:R-:W0:Y:S01]  /*ec20*/  LDC.64 R26, c[0x0][0x5c8] ;  /* 0x00017200ff1a7b82 */ /* 0x000e220000000a00 */
[----:B------:R-:W-:Y:S01]  /*ec30*/  USHF.R.S32.HI UR8, URZ, 0x1f, UR14 ;  /* 0x0000001f3f087899 */ /* 0x000fe2000801140e */
[--C-:B------:R-:W-:Y:S01]  /*ec40*/  SHF.R.S32.HI R31, RZ, 0x1f, R30.reuse ;  /* 0x0000001fff1f7819 */ /* 0x100fe2000001141e */
[----:B------:R-:W-:Y:S01]  /*ec50*/  ULDC.64 UR10, c[0x0][0x5d0] ;  /* 0x00017400000a7ab9 */ /* 0x000fe20000000a00 */
[----:B------:R-:W-:Y:S01]  /*ec60*/  BSSY B0, `(.L_x_31) ;  /* 0x0001272000007945 */ /* 0x000fe20003800000 */
[----:B------:R-:W-:Y:S02]  /*ec70*/  UIMAD UR6, UR8, UR10, URZ ;  /* 0x0000000a080672a4 */ /* 0x000fe4000f8e023f */
[----:B------:R-:W-:Y:S02]  /*ec80*/  IMAD.U32 R24, RZ, RZ, UR10 ;  /* 0x0000000aff187e24 */ /* 0x000fe4000f8e00ff */
[----:B------:R-:W-:Y:S02]  /*ec90*/  UIMAD UR6, UR14, UR11, UR6 ;  /* 0x0000000b0e0672a4 */ /* 0x000fe4000f8e0206 */
[----:B------:R-:W-:-:S04]  /*eca0*/  IMAD.WIDE.U32 R24, R24, UR14, R30 ;  /* 0x0000000e18187c25 */ /* 0x000fc8000f8e001e */
[----:B------:R-:W-:Y:S01]  /*ecb0*/  VIADD R25, R25, UR6 ;  /* 0x0000000619197c36 */ /* 0x000fe20008000000 */
[----:B------:R-:W-:Y:S01]  /*ecc0*/  ULDC.64 UR6, c[0x0][0x5c0] ;  /* 0x0001700000067ab9 */ /* 0x000fe20000000a00 */
[-C--:B0-----:R-:W-:Y:S01]  /*ecd0*/  IMAD R2, R35, R26.reuse, RZ ;  /* 0x0000001a23027224 */ /* 0x081fe200078e02ff */
[----:B------:R-:W-:Y:S01]  /*ece0*/  SHF.L.U64.HI R36, R26, 0x3, R27 ;  /* 0x000000031a247819 */ /* 0x000fe2000001021b */
[----:B------:R-:W-:-:S04]  /*ecf0*/  IMAD.WIDE.U32 R24, R33, R26, R24 ;  /* 0x0000001a21187225 */ /* 0x000fc800078e0018 */
[----:B------:R-:W-:Y:S01]  /*ed00*/  IMAD R2, R33, R27, R2 ;  /* 0x0000001b21027224 */ /* 0x000fe200078e0202 */
[C---:B------:R-:W-:Y:S01]  /*ed10*/  LEA R28, P2, R26.reuse, R24, 0x7 ;  /* 0x000000181a1c7211 */ /* 0x040fe200078438ff */
[----:B------:R-:W-:Y:S02]  /*ed20*/  IMAD.SHL.U32 R3, R26, 0x8, RZ ;  /* 0x000000081a037824 */ /* 0x000fe400078e00ff */
[----:B------:R-:W-:Y:S01]  /*ed30*/  IMAD.IADD R25, R25, 0x1, R2 ;  /* 0x0000000119197824 */ /* 0x000fe200078e0202 */
[C---:B------:R-:W-:Y:S02]  /*ed40*/  IADD3 R2, P5, R24.reuse, UR6, RZ ;  /* 0x0000000618027c10 */ /* 0x040fe4000ffbe0ff */
[----:B------:R-:W-:Y:S02]  /*ed50*/  IADD3 R24, P0, P1, R24, UR6, R3 ;  /* 0x0000000618187c10 */ /* 0x000fe4000f91e003 */
[----:B------:R-:W-:Y:S02]  /*ed60*/  LEA.HI.X R29, R26, R25, R27, 0x7, P2 ;  /* 0x000000191a1d7211 */ /* 0x000fe400010f3c1b */
[----:B------:R-:W-:-:S02]  /*ed70*/  IADD3 R26, P2, P3, R28, UR6, R3 ;  /* 0x000000061c1a7c10 */ /* 0x000fc4000fb5e003 */
[----:B------:R-:W-:Y:S02]  /*ed80*/  IADD3.X R3, R25, UR7, RZ, P5, !PT ;  /* 0x0000000719037c10 */ /* 0x000fe4000affe4ff */
[----:B------:R-:W-:Y:S02]  /*ed90*/  FSETP.NEU.AND P5, PT, RZ, UR21, PT ;  /* 0x00000015ff007c0b */ /* 0x000fe4000bfad000 */
[----:B------:R-:W-:Y:S02]  /*eda0*/  IADD3 R28, P6, R28, UR6, RZ ;  /* 0x000000061c1c7c10 */ /* 0x000fe4000ffde0ff */
[--C-:B------:R-:W-:Y:S02]  /*edb0*/  IADD3.X R27, R29, UR7, R36.reuse, P2, P3 ;  /* 0x000000071d1b7c10 */ /* 0x100fe400097e6424 */
[----:B------:R-:W-:Y:S02]  /*edc0*/  IADD3.X R25, R25, UR7, R36, P0, P1 ;  /* 0x0000000719197c10 */ /* 0x000fe400087e2424 */
[----:B------:R-:W-:-:S05]  /*edd0*/  IADD3.X R29, R29, UR7, RZ, P6, !PT ;  /* 0x000000071d1d7c10 */ /* 0x000fca000b7fe4ff */
[----:B------:R-:W-:Y:S05]  /*ede0*/  @!P5 BRA `(.L_x_32) ;  /* 0x000000d800fcd947 */ /* 0x000fea0003800000 */
[----:B------:R-:W-:Y:S01]  /*edf0*/  ULDC.64 UR6, c[0x0][0x5b8] ;  /* 0x00016e0000067ab9 */ /* 0x000fe20000000a00 */
[----:B------:R-:W-:Y:S01]  /*ee00*/  BSSY B1, `(.L_x_33) ;  /* 0x0000013000017945 */ /* 0x000fe20003800000 */
[----:B------:R-:W-:Y:S01]  /*ee10*/  IMAD.U32 R36, RZ, RZ, UR6 ;  /* 0x00000006ff247e24 */ /* 0x000fe2000f8e00ff */
[----:B------:R-:W-:-:S03]  /*ee20*/  UIMAD UR6, UR8, UR6, URZ ;  /* 0x00000006080672a4 */ /* 0x000fc6000f8e023f */
[----:B------:R-:W-:Y:S01]  /*ee30*/  IMAD.WIDE.U32 R30, R36, UR14, R30 ;  /* 0x0000000e241e7c25 */ /* 0x000fe2000f8e001e */
[----:B------:R-:W-:Y:S01]  /*ee40*/  UIMAD UR6, UR14, UR7, UR6 ;  /* 0x000000070e0672a4 */ /* 0x000fe2000f8e0206 */
[----:B------:R-:W-:Y:S02]  /*ee50*/  ULDC.64 UR8, c[0x0][0x5a8] ;  /* 0x00016a0000087ab9 */ /* 0x000fe40000000a00 */
[----:B------:R-:W-:-:S03]  /*ee60*/  IMAD.MOV.U32 R36, RZ, RZ, R30 ;  /* 0x000000ffff247224 */ /* 0x000fc600078e001e */
[----:B------:R-:W-:Y:S01]  /*ee70*/  VIADD R37, R31, UR6 ;  /* 0x000000061f257c36 */ /* 0x000fe20008000000 */
[----:B------:R-:W-:Y:S02]  /*ee80*/  ULDC.64 UR6, c[0x0][0x5b0] ;  /* 0x00016c0000067ab9 */ /* 0x000fe40000000a00 */
[----:B------:R-:W-:Y:S02]  /*ee90*/  IMAD R38, R35, UR6, RZ ;  /* 0x0000000623267c24 */ /* 0x000fe4000f8e02ff */
[----:B------:R-:W-:-:S04]  /*eea0*/  IMAD.WIDE.U32 R30, R33, UR6, R36 ;  /* 0x00000006211e7c25 */ /* 0x000fc8000f8e0024 */
[----:B------:R-:W-:Y:S01]  /*eeb0*/  IMAD R38, R33, UR7, R38 ;  /* 0x0000000721267c24 */ /* 0x000fe2000f8e0226 */
[----:B------:R-:W-:-:S04]  /*eec0*/  IADD3 R30, P0, R30, UR8, RZ ;  /* 0x000000081e1e7c10 */ /* 0x000fc8000ff1e0ff */
[--C-:B------:R-:W-:Y:S02]  /*eed0*/  IADD3.X R31, R31, UR9, R38.reuse, P0, !PT ;  /* 0x000000091f1f7c10 */ /* 0x100fe400087fe426 */
[----:B------:R-:W-:Y:S02]  /*eee0*/  ISETP.GE.AND P0, PT, R32, 0x1, PT ;  /* 0x000000012000780c */ /* 0x000fe40003f06270 */
[----:B------:R-:W-:Y:S02]  /*eef0*/  PRMT R38, RZ, 0x7610, R38 ;  /* 0x00007610ff267816 */ /* 0x000fe40000000026 */
[----:B------:R-:W-:-:S13]  /*ef00*/  ISETP.LT.OR P1, PT, R0, 0x1, !P0 ;  /* 0x000000010000780c */ /* 0x000fda0004721670 */
[----:B------:R-:W-:Y:S05]  /*ef10*/  @P1 BRA `(.L_x_34) ;  /* 0x0000000000041947 */ /* 0x000fea0003800000 */
[----:B------:R0:W5:Y:S02]  /*ef20*/  LDG.E.U8 R38, desc[UR18][R30.64] ;  /* 0x000000121e267981 */ /* 0x000164000c1e1100 */
.L_x_34:
[----:B------:R-:W-:Y:S05]  /*ef30*/  BSYNC B1 ;  /* 0x0000000000017941 */ /* 0x000fea0003800000 */
.L_x_33:
[----:B-----5:R-:W-:Y:S01]  /*ef40*/  LOP3.LUT R38, R38, 0xff, RZ, 0xc0, !PT ;  /* 0x000000ff26267812 */ /* 0x020fe200078ec0ff */
[----:B------:R-:W-:Y:S03]  /*ef50*/  BSSY B1, `(.L_x_35) ;  /* 0x000000b000017945 */ /* 0x000fe60003800000 */
[----:B------:R-:W-:-:S05]  /*ef60*/  F2FP.F16.E5M2.UNPACK_B R38, R38 ;  /* 0x00000026ff26723e */ /* 0x000fca00020004ff */
[----:B------:R-:W-:-:S05]  /*ef70*/  HADD2.F32 R38, -RZ, R38.H0_H0 ;  /* 0x20000026ff267230 */ /* 0x000fca0000004100 */
[----:B------:R-:W-:-:S04]  /*ef80*/  FMUL R38, R38, UR21 ;  /* 0x0000001526267c20 */ /* 0x000fc80008400000 */
[----:B------:R-:W-:-:S05]  /*ef90*/  FFMA R4, R4, UR20, R38 ;  /* 0x0000001404047c23 */ /* 0x000fca0008000026 */
[----:B------:R-:W-:-:S05]  /*efa0*/  F2FP.SATFINITE.E5M2.F32.PACK_AB_MERGE_C R4, RZ, R4, RZ ;  /* 0x00000004ff04723e */ /* 0x000fca00048060ff */
[----:B------:R1:W-:Y:S01]  /*efb0*/  @!P1 STG.E.U8 desc[UR18][R2.64], R4 ;  /* 0x0000000402009986 */ /* 0x0003e2000c101112 */
[----:B------:R-:W-:Y:S02]  /*efc0*/  ISETP.LT.OR P1, PT, R0, 0x2, !P0 ;  /* 0x000000020000780c */ /* 0x000fe40004721670 */
[----:B-1----:R-:W-:-:S11]  /*efd0*/  PRMT R4, RZ, 0x7610, R4 ;  /* 0x00007610ff047816 */ /* 0x002fd60000000004 */
[----:B------:R-:W-:Y:S05]  /*efe0*/  @P1 BRA `(.L_x_36) ;  /* 0x0000000000041947 */ /* 0x000fea0003800000 */
[----:B------:R1:W5:Y:S02]  /*eff0*/  LDG.E.U8 R4, desc[UR18][R30.64+0x1] ;  /* 0x000001121e047981 */ /* 0x000364000c1e1100 */
.L_x_36:
[----:B------:R-:W-:Y:S05]  /*f000*/  BSYNC B1 ;  /* 0x0000000000017941 */ /* 0x000fea0003800000 */
.L_x_35:
        /* <DEDUP_REMOVED lines=8> */
[----:B------:R-:W-:-:S05]  /*f090*/  IADD3 R4, P1, R33, 0x8, RZ ;  /* 0x0000000821047810 */ /* 0x000fca0007f3e0ff */
[----:B----4-:R-:W-:-:S04]  /*f0a0*/  IMAD.X R5, RZ, RZ, R35, P1 ;  /* 0x000000ffff057224 */ /* 0x010fc800008e0623 */
[----:B------:R-:W-:-:S04]  /*f0b0*/  IMAD R5, R5, UR6, RZ ;  /* 0x0000000605057c24 */ /* 0x000fc8000f8e02ff */
[C---:B------:R-:W-:Y:S02]  /*f0c0*/  IMAD R38, R4.reuse, UR7, R5 ;  /* 0x0000000704267c24 */ /* 0x040fe4000f8e0205 */
[----:B------:R-:W-:-:S03]  /*f0d0*/  IMAD.WIDE.U32 R4, R4, UR6, R36 ;  /* 0x0000000604047c25 */ /* 0x000fc6000f8e0024 */
[----:B------:R-:W-:-:S04]  /*f0e0*/  IADD3 R4, P1, R4, UR8, RZ ;  /* 0x0000000804047c10 */ /* 0x000fc8000ff3e0ff */
[--C-:B------:R-:W-:Y:S02]  /*f0f0*/  IADD3.X R5, R5, UR9, R38.reuse, P1, !PT ;  /* 0x0000000905057c10 */ /* 0x100fe40008ffe426 */
[----:B------:R-:W-:Y:S02]  /*f100*/  ISETP.GE.AND P1, PT, R32, 0x9, PT ;  /* 0x000000092000780c */ /* 0x000fe40003f26270 */
[----:B------:R-:W-:Y:S02]  /*f110*/  PRMT R38, RZ, 0x7610, R38 ;  /* 0x00007610ff267816 */ /* 0x000fe40000000026 */
[----:B------:R-:W-:-:S13]  /*f120*/  ISETP.LT.OR P2, PT, R0, 0x1, !P1 ;  /* 0x000000010000780c */ /* 0x000fda0004f41670 */
[----:B------:R-:W-:Y:S05]  /*f130*/  @P2 BRA `(.L_x_38) ;  /* 0x0000000000042947 */ /* 0x000fea0003800000 */
[----:B------:R4:W5:Y:S02]  /*f140*/  LDG.E.U8 R38, desc[UR18][R4.64] ;  /* 0x0000001204267981 */ /* 0x000964000c1e1100 */
.L_x_38:
[----:B------:R-:W-:Y:S05]  /*f150*/  BSYNC B1 ;  /* 0x0000000000017941 */ /* 0x000fea0003800000 */
.L_x_37:
        /* <DEDUP_REMOVED lines=9> */
[----:B0-----:R-:W-:-:S11]  /*f1f0*/  PRMT R6, RZ, 0x7610, R6 ;  /* 0x00007610ff067816 */ /* 0x001fd60000000006 */
[----:B------:R-:W-:Y:S05]  /*f200*/  @P2 BRA `(.L_x_40) ;  /* 0x0000000000042947 */ /* 0x000fea0003800000 */
[----:B------:R0:W5:Y:S02]  /*f210*/  LDG.E.U8 R6, desc[UR18][R4.64+0x1] ;  /* 0x0000011204067981 */ /* 0x000164000c1e1100 */
.L_x_40:
[----:B------:R-:W-:Y:S05]  /*f220*/  BSYNC B1 ;  /* 0x0000000000017941 */ /* 0x000fea0003800000 */
.L_x_39:
[----:B-----5:R-:W-:Y:S01]  /*f230*/  LOP3.LUT R6, R6, 0xff, RZ, 0xc0, !PT ;  /* 0x000000ff06067812 */ /* 0x020fe200078ec0ff */
[----:B------:R-:W-:Y:S01]  /*f240*/  BSSY B1, `(.L_x_41) ;  /* 0x000000b000017945 */ /* 0x000fe20003800000 */
[----:B------:R-:W-:Y:S02]  /*f250*/  ISETP.LT.OR P3, PT, R0, 0x9, !P0 ;  /* 0x000000090000780c */ /* 0x000fe40004761670 */
[----:B------:R-:W-:-:S05]  /*f260*/  F2FP.F16.E5M2.UNPACK_B R6, R6 ;  /* 0x00000006ff06723e */ /* 0x000fca00020004ff */
[----:B------:R-:W-:-:S05]  /*f270*/  HADD2.F32 R6, -RZ, R6.H0_H0 ;  /* 0x20000006ff067230 */ /* 0x000fca0000004100 */
[----:B------:R-:W-:-:S04]  /*f280*/  FMUL R6, R6, UR21 ;  /* 0x0000001506067c20 */ /* 0x000fc80008400000 */
[--C-:B------:R-:W-:Y:S01]  /*f290*/  FFMA R7, R7, UR20, R6.reuse ;  /* 0x0000001407077c23 */ /* 0x100fe20008000006 */
[----:B------:R-:W-:-:S04]  /*f2a0*/  PRMT R6, RZ, 0x7610, R6 ;  /* 0x00007610ff067816 */ /* 0x000fc80000000006 */
[----:B------:R-:W-:-:S05]  /*f2b0*/  F2FP.SATFINITE.E5M2.F32.PACK_AB_MERGE_C R7, RZ, R7, RZ ;  /* 0x00000007ff07723e */ /* 0x000fca00048060ff */
[----:B------:R0:W-:Y:S01]  /*f2c0*/  @!P2 STG.E.U8 desc[UR18][R24.64+0x1], R7 ;  /* 0x000001071800a986 */ /* 0x0001e2000c101112 */
[----:B------:R-:W-:Y:S05]  /*f2d0*/  @P3 BRA `(.L_x_42) ;  /* 0x0000000000043947 */ /* 0x000fea0003800000 */
[----:B------:R0:W5:Y:S02]  /*f2e0*/  LDG.E.U8 R6, desc[UR18][R30.64+0x8] ;  /* 0x000008121e067981 */ /* 0x000164000c1e1100 */
.L_x_42:
[----:B------:R-:W-:Y:S05]  /*f2f0*/  BSYNC B1 ;  /* 0x0000000000017941 */ /* 0x000fea0003800000 */
.L_x_41:
        /* <DEDUP_REMOVED lines=12> */
.L_x_44:
[----:B------:R-:W-:Y:S05]  /*f3c0*/  BSYNC B1 ;  /* 0x0000000000017941 */ /* 0x000fea0003800000 */
.L_x_43:
        /* <DEDUP_REMOVED lines=12> */
.L_x_46:
[----:B------:R-:W-:Y:S05]  /*f490*/  BSYNC B1 ;  /* 0x0000000000017941 */ /* 0x000fea0003800000 */
.L_x_45:
        /* <DEDUP_REMOVED lines=12> */
.L_x_48:
[----:B------:R-:W-:Y:S05]  /*f560*/  BSYNC B1 ;  /* 0x0000000000017941 */ /* 0x000fea0003800000 */
.L_x_47:
        /* <DEDUP_REMOVED lines=12> */
.L_x_50:
[----:B------:R-:W-:Y:S05]  /*f630*/  BSYNC B1 ;  /* 0x0000000000017941 */ /* 0x000fea0003800000 */
.L_x_49:
        /* <DEDUP_REMOVED lines=12> */
.L_x_52:
[----:B------:R-:W-:Y:S05]  /*f700*/  BSYNC B1 ;  /* 0x0000000000017941 */ /* 0x000fea0003800000 */
.L_x_51:
        /* <DEDUP_REMOVED lines=12> */
.L_x_54:
[----:B------:R-:W-:Y:S05]  /*f7d0*/  BSYNC B1 ;  /* 0x0000000000017941 */ /* 0x000fea0003800000 */
.L_x_53:
        /* <DEDUP_REMOVED lines=12> */
.L_x_56:
[----:B------:R-:W-:Y:S05]  /*f8a0*/  BSYNC B1 ;  /* 0x0000000000017941 */ /* 0x000fea0003800000 */
.L_x_55:
        /* <DEDUP_REMOVED lines=12> */
.L_x_58:
[----:B------:R-:W-:Y:S05]  /*f970*/  BSYNC B1 ;  /* 0x0000000000017941 */ /* 0x000fea0003800000 */
.L_x_57:
        /* <DEDUP_REMOVED lines=12> */
.L_x_60:
[----:B------:R-:W-:Y:S05]  /*fa40*/  BSYNC B1 ;  /* 0x0000000000017941 */ /* 0x000fea0003800000 */
.L_x_59:
        /* <DEDUP_REMOVED lines=12> */
.L_x_62:
[----:B------:R-:W-:Y:S05]  /*fb10*/  BSYNC B1 ;  /* 0x0000000000017941 */ /* 0x000fea0003800000 */
.L_x_61:
        /* <DEDUP_REMOVED lines=12> */
.L_x_64:
[----:B------:R-:W-:Y:S05]  /*fbe0*/  BSYNC B1 ;  /* 0x0000000000017941 */ /* 0x000fea0003800000 */
.L_x_63:
        /* <DEDUP_REMOVED lines=12> */
.L_x_66:
[----:B------:R-:W-:Y:S05]  /*fcb0*/  BSYNC B1 ;  /* 0x0000000000017941 */ /* 0x000fea0003800000 */
.L_x_65:
        /* <DEDUP_REMOVED lines=12> */
.L_x_68:
[----:B------:R-:W-:Y:S05]  /*fd80*/  BSYNC B1 ;  /* 0x0000000000017941 */ /* 0x000fea0003800000 */
.L_x_67:
        /* <DEDUP_REMOVED lines=12> */
.L_x_70:
[----:B------:R-:W-:Y:S05]  /*fe50*/  BSYNC B1 ;  /* 0x0000000000017941 */ /* 0x000fea0003800000 */
.L_x_69:
        /* <DEDUP_REMOVED lines=12> */
.L_x_72:
[----:B------:R-:W-:Y:S05]  /*ff20*/  BSYNC B1 ;  /* 0x0000000000017941 */ /* 0x000fea0003800000 */
.L_x_71:
        /* <DEDUP_REMOVED lines=12> */
.L_x_74:
[----:B------:R-:W-:Y:S05]  /*fff0*/  BSYNC B1 ;  /* 0x0000000000017941 */ /* 0x000fea0003800000 */
.L_x_73:
        /* <DEDUP_REMOVED lines=12> */
.L_x_76:
[----:B------:R-:W-:Y:S05]  /*100c0*/  BSYNC B1 ;  /* 0x0000000000017941 */ /* 0x000fea0003800000 */
.L_x_75:
        /* <DEDUP_REMOVED lines=12> */
.L_x_78:
[----:B------:R-:W-:Y:S05]  /*10190*/  BSYNC B1 ;  /* 0x0000000000017941 */ /* 0x000fea0003800000 */
.L_x_77:
        /* <DEDUP_REMOVED lines=12> */
.L_x_80:
[----:B------:R-:W-:Y:S05]  /*10260*/  BSYNC B1 ;  /* 0x0000000000017941 */ /* 0x000fea0003800000 */
.L_x_79:
        /* <DEDUP_REMOVED lines=12> */
.L_x_82:
[----:B------:R-:W-:Y:S05]  /*10330*/  BSYNC B1 ;  /* 0x0000000000017941 */ /* 0x000fea0003800000 */
.L_x_81:
        /* <DEDUP_REMOVED lines=12> */
.L_x_84:
[----:B------:R-:W-:Y:S05]  /*10400*/  BSYNC B1 ;  /* 0x0000000000017941 */ /* 0x000fea0003800000 */
.L_x_83:
        /* <DEDUP_REMOVED lines=12> */
.L_x_86:
[----:B------:R-:W-:Y:S05]  /*104d0*/  BSYNC B1 ;  /* 0x0000000000017941 */ /* 0x000fea0003800000 */
.L_x_85:
        /* <DEDUP_REMOVED lines=12> */
.L_x_88:
[----:B------:R-:W-:Y:S05]  /*105a0*/  BSYNC B1 ;  /* 0x0000000000017941 */ /* 0x000fea0003800000 */
.L_x_87:
        /* <DEDUP_REMOVED lines=12> */
.L_x_90:
[----:B------:R-:W-:Y:S05]  /*10670*/  BSYNC B1 ;  /* 0x0000000000017941 */ /* 0x000fea0003800000 */
.L_x_89:
        /* <DEDUP_REMOVED lines=12> */
.L_x_92:
[----:B------:R-:W-:Y:S05]  /*10740*/  BSYNC B1 ;  /* 0x0000000000017941 */ /* 0x000fea0003800000 */
.L_x_91:
        /* <DEDUP_REMOVED lines=12> */
.L_x_94:
[----:B------:R-:W-:Y:S05]  /*10810*/  BSYNC B1 ;  /* 0x0000000000017941 */ /* 0x000fea0003800000 */
.L_x_93:
        /* <DEDUP_REMOVED lines=12> */
.L_x_96:
[----:B------:R-:W-:Y:S05]  /*108e0*/  BSYNC B1 ;  /* 0x0000000000017941 */ /* 0x000fea0003800000 */
.L_x_95:
        /* <DEDUP_REMOVED lines=12> */
.L_x_98:
[----:B------:R-:W-:Y:S05]  /*109b0*/  BSYNC B1 ;  /* 0x0000000000017941 */ /* 0x000fea0003800000 */
.L_x_97:
        /* <DEDUP_REMOVED lines=12> */
.L_x_100:
[----:B------:R-:W-:Y:S05]  /*10a80*/  BSYNC B1 ;  /* 0x0000000000017941 */ /* 0x000fea0003800000 */
.L_x_99:
        /* <DEDUP_REMOVED lines=12> */
.L_x_102:
[----:B------:R-:W-:Y:S05]  /*10b50*/  BSYNC B1 ;  /* 0x0000000000017941 */ /* 0x000fea0003800000 */
.L_x_101:
        /* <DEDUP_REMOVED lines=12> */
.L_x_104:
[----:B------:R-:W-:Y:S05]  /*10c20*/  BSYNC B1 ;  /* 0x0000000000017941 */ /* 0x000fea0003800000 */
.L_x_103:
        /* <DEDUP_REMOVED lines=12> */
.L_x_106:
[----:B------:R-:W-:Y:S05]  /*10cf0*/  BSYNC B1 ;  /* 0x0000000000017941 */ /* 0x000fea0003800000 */
.L_x_105:
        /* <DEDUP_REMOVED lines=12> */
.L_x_108:
[----:B------:R-:W-:Y:S05]  /*10dc0*/  BSYNC B1 ;  /* 0x0000000000017941 */ /* 0x000fea0003800000 */
.L_x_107:
        /* <DEDUP_REMOVED lines=12> */
.L_x_110:
[----:B------:R-:W-:Y:S05]  /*10e90*/  BSYNC B1 ;  /* 0x0000000000017941 */ /* 0x000fea0003800000 */
.L_x_109:
        /* <DEDUP_REMOVED lines=12> */
.L_x_112:
[----:B------:R-:W-:Y:S05]  /*10f60*/  BSYNC B1 ;  /* 0x0000000000017941 */ /* 0x000fea0003800000 */
.L_x_111:
        /* <DEDUP_REMOVED lines=12> */
.L_x_114:
[----:B------:R-:W-:Y:S05]  /*11030*/  BSYNC B1 ;  /* 0x0000000000017941 */ /* 0x000fea0003800000 */
.L_x_113:
[----:B-----5:R-:W-:Y:S01]  /*11040*/  LOP3.LUT R6, R6, 0xff, RZ, 0xc0, !PT ;  /* 0x000000ff06067812 */ /* 0x020fe200078ec0ff */
[----:B------:R-:W-:Y:S01]  /*11050*/  BSSY B1, `(.L_x_115) ;  /* 0x000000b000017945 */ /* 0x000fe20003800000 */
[----:B------:R-:W-:Y:S02]  /*11060*/  ISETP.LT.OR P2, PT, R0, 0x52, !P0 ;  /* 0x000000520000780c */ /* 0x000fe40004741670 */
[----:B------:R-:W-:-:S05]  /*11070*/  F2FP.F16.E5M2.UNPACK_B R6, R6 ;  /* 0x00000006ff06723e */ /* 0x000fca00020004ff */
[----:B------:R-:W-:-:S05]  /*11080*/  HADD2.F32 R6, -RZ, R6.H0_H0 ;  /* 0x20000006ff067230 */ /* 0x000fca0000004100 */
[----:B------:R-:W-:-:S04]  /*11090*/  FMUL R6, R6, UR21 ;  /* 0x0000001506067c20 */ /* 0x000fc80008400000 */
[----:B------:R-:W-:-:S05]  /*110a0*/  FFMA R6, R172, UR20, R6 ;  /* 0x00000014ac067c23 */ /* 0x000fca0008000006 */
[----:B0-----:R-:W-:Y:S02]  /*110b0*/  F2FP.SATFINITE.E5M2.F32.PACK_AB_MERGE_C R7, RZ, R6, RZ ;  /* 0x00000006ff07723e */ /* 0x001fe400048060ff */
[----:B------:R-:W-:-:S03]  /*110c0*/  PRMT R6, RZ, 0x7610, R6 ;  /* 0x00007610ff067816 */ /* 0x000fc60000000006 */
[----:B------:R0:W-:Y:S01]  /*110d0*/  @!P3 STG.E.U8 desc[UR18][R2.64+0x50], R7 ;  /* 0x000050070200b986 */ /* 0x0001e2000c101112 */
[----:B------:R-:W-:Y:S05]  /*110e0*/  @P2 BRA `(.L_x_116) ;  /* 0x0000000000042947 */ /* 0x000fea0003800000 */
[----:B------:R0:W5:Y:S02]  /*110f0*/  LDG.E.U8 R6, desc[UR18][R30.64+0x51] ;  /* 0x000051121e067981 */ /* 0x000164000c1e1100 */
.L_x_116:
[----:B------:R-:W-:Y:S05]  /*11100*/  BSYNC B1 ;  /* 0x0000000000017941 */ /* 0x000fea0003800000 */
.L_x_115:
        /* <DEDUP_REMOVED lines=12> */
.L_x_118:
[----:B------:R-:W-:Y:S05]  /*111d0*/  BSYNC B1 ;  /* 0x0000000000017941 */ /* 0x000fea0003800000 */
.L_x_117:
        /* <DEDUP_REMOVED lines=12> */
.L_x_120:
[----:B------:R-:W-:Y:S05]  /*112a0*/  BSYNC B1 ;  /* 0x0000000000017941 */ /* 0x000fea0003800000 */
.L_x_119:
        /* <DEDUP_REMOVED lines=12> */
.L_x_122:
[----:B------:R-:W-:Y:S05]  /*11370*/  BSYNC B1 ;  /* 0x0000000000017941 */ /* 0x000fea0003800000 */
.L_x_121:
[----:B-----5:R-:W-:Y:S01]  /*11380*/  LOP3.LUT R6, R6, 0xff, RZ, 0xc0, !PT ;  /* 0x000000ff06067812 */ /* 0x020fe200078ec0ff */
[----:B------:R-:W-:Y:S01]  /*11390*/  BSSY B1, `(.L_x_123) ;  /* 0x000000b000017945 */ /* 0x000fe20003800000 */
[----:B------:R-:W-:Y:S02]  /*113a0*/  ISETP.LT.OR P2, PT, R0, 0x5a, !P0 ;  /* 0x0000005a0000780c */ /* 0x000fe40004741670 */
[----:B------:R-:W-:-:S05]  /*113b0*/  F2FP.F16.E5M2.UNPACK_B R6, R6 ;  /* 0x00000006ff06723e */ /* 0x000fca00020004ff */
[----:B------:R-:W-:-:S05]  /*113c0*/  HADD2.F32 R6, -RZ, R6.H0_H0 ;  /* 0x20000006ff067230 */ /* 0x000fca0000004100 */
[----:B0-----:R-:W-:Y:S01]  /*113d0*/  FMUL R7, R6, UR21 ;  /* 0x0000001506077c20 */ /* 0x001fe20008400000 */
[----:B------:R-:W-:-:S03]  /*113e0*/  PRMT R6, RZ, 0x7610, R6 ;  /* 0x00007610ff067816 */ /* 0x000fc60000000006 */
[----:B------:R-:W-:-:S05]  /*113f0*/  FFMA R7, R176, UR20, R7 ;  /* 0x00000014b0077c23 */ /* 0x000fca0008000007 */
[----:B------:R-:W-:-:S05]  /*11400*/  F2FP.SATFINITE.E5M2.F32.PACK_AB_MERGE_C R7, RZ, R7, RZ ;  /* 0x00000007ff07723e */ /* 0x000fca00048060ff */
[----:B------:R0:W-:Y:S01]  /*11410*/  @!P3 STG.E.U8 desc[UR18][R2.64+0x58], R7 ;  /* 0x000058070200b986 */ /* 0x0001e2000c101112 */
[----:B------:R-:W-:Y:S05]  /*11420*/  @P2 BRA `(.L_x_124) ;  /* 0x0000000000042947 */ /* 0x000fea0003800000 */
[----:B------:R0:W5:Y:S02]  /*11430*/  LDG.E.U8 R6, desc[UR18][R30.64+0x59] ;  /* 0x000059121e067981 */ /* 0x000164000c1e1100 */
.L_x_124:
[----:B------:R-:W-:Y:S05]  /*11440*/  BSYNC B1 ;  /* 0x0000000000017941 */ /* 0x000fea0003800000 */
.L_x_123:
        /* <DEDUP_REMOVED lines=12> */
.L_x_126:
[----:B------:R-:W-:Y:S05]  /*11510*/  BSYNC B1 ;  /* 0x0000000000017941 */ /* 0x000fea0003800000 */
.L_x_125:
        /* <DEDUP_REMOVED lines=12> */
.L_x_128:
[----:B------:R-:W-:Y:S05]  /*115e0*/  BSYNC B1 ;  /* 0x0000000000017941 */ /* 0x000fea0003800000 */
.L_x_127:
        /* <DEDUP_REMOVED lines=12> */
.L_x_130:
[----:B------:R-:W-:Y:S05]  /*116b0*/  BSYNC B1 ;  /* 0x0000000000017941 */ /* 0x000fea0003800000 */
.L_x_129:
        /* <DEDUP_REMOVED lines=12> */
.L_x_132:
[----:B------:R-:W-:Y:S05]  /*11780*/  BSYNC B1 ;  /* 0x0000000000017941 */ /* 0x000fea0003800000 */
.L_x_131:
        /* <DEDUP_REMOVED lines=12> */
.L_x_134:
[----:B------:R-:W-:Y:S05]  /*11850*/  BSYNC B1 ;  /* 0x0000000000017941 */ /* 0x000fea0003800000 */
.L_x_133:
        /* <DEDUP_REMOVED lines=12> */
.L_x_136:
[----:B------:R-:W-:Y:S05]  /*11920*/  BSYNC B1 ;  /* 0x0000000000017941 */ /* 0x000fea0003800000 */
.L_x_135:
        /* <DEDUP_REMOVED lines=12> */
.L_x_138:
[----:B------:R-:W-:Y:S05]  /*119f0*/  BSYNC B1 ;  /* 0x0000000000017941 */ /* 0x000fea0003800000 */
.L_x_137:
        /* <DEDUP_REMOVED lines=12> */
.L_x_140:
[----:B------:R-:W-:Y:S05]  /*11ac0*/  BSYNC B1 ;  /* 0x0000000000017941 */ /* 0x000fea0003800000 */
.L_x_139:
        /* <DEDUP_REMOVED lines=12> */
.L_x_142:
[----:B------:R-:W-:Y:S05]  /*11b90*/  BSYNC B1 ;  /* 0x0000000000017941 */ /* 0x000fea0003800000 */
.L_x_141:
        /* <DEDUP_REMOVED lines=12> */
.L_x_144:
[----:B------:R-:W-:Y:S05]  /*11c60*/  BSYNC B1 ;  /* 0x0000000000017941 */ /* 0x000fea0003800000 */
.L_x_143:
        /* <DEDUP_REMOVED lines=12> */
.L_x_146:
[----:B------:R-:W-:Y:S05]  /*11d30*/  BSYNC B1 ;  /* 0x0000000000017941 */ /* 0x000fea0003800000 */
.L_x_145:
        /* <DEDUP_REMOVED lines=12> */
.L_x_148:
[----:B------:R-:W-:Y:S05]  /*11e00*/  BSYNC B1 ;  /* 0x0000000000017941 */ /* 0x000fea0003800000 */
.L_x_147:
        /* <DEDUP_REMOVED lines=12> */
.L_x_150:
[----:B------:R-:W-:Y:S05]  /*11ed0*/  BSYNC B1 ;  /* 0x0000000000017941 */ /* 0x000fea0003800000 */
.L_x_149:
        /* <DEDUP_REMOVED lines=12> */
.L_x_152:
[----:B------:R-:W-:Y:S05]  /*11fa0*/  BSYNC B1 ;  /* 0x0000000000017941 */ /* 0x000fea0003800000 */
.L_x_151:
        /* <DEDUP_REMOVED lines=12> */
.L_x_154:
[----:B------:R-:W-:Y:S05]  /*12070*/  BSYNC B1 ;  /* 0x0000000000017941 */ /* 0x000fea0003800000 */
.L_x_153:
        /* <DEDUP_REMOVED lines=12> */
.L_x_156:
[----:B------:R-:W-:Y:S05]  /*12140*/  BSYNC B1 ;  /* 0x0000000000017941 */ /* 0x000fea0003800000 */
.L_x_155:
        /* <DEDUP_REMOVED lines=12> */
.L_x_158:
[----:B------:R-:W-:Y:S05]  /*12210*/  BSYNC B1 ;  /* 0x0000000000017941 */ /* 0x000fea0003800000 */
.L_x_157:
        /* <DEDUP_REMOVED lines=12> */
.L_x_160:
[----:B------:R-:W-:Y:S05]  /*122e0*/  BSYNC B1 ;  /* 0x0000000000017941 */ /* 0x000fea0003800000 */
.L_x_159:
        /* <DEDUP_REMOVED lines=12> */
.L_x_162:
[----:B------:R-:W-:Y:S05]  /*123b0*/  BSYNC B1 ;  /* 0x0000000000017941 */ /* 0x000fea0003800000 */
.L_x_161:
        /* <DEDUP_REMOVED lines=12> */
.L_x_164:
[----:B------:R-:W-:Y:S05]  /*12480*/  BSYNC B1 ;  /* 0x0000000000017941 */ /* 0x000fea0003800000 */
.L_x_163:
        /* <DEDUP_REMOVED lines=12> */
.L_x_166:
[----:B------:R-:W-:Y:S05]  /*12550*/  BSYNC B1 ;  /* 0x0000000000017941 */ /* 0x000fea0003800000 */
.L_x_165:
        /* <DEDUP_REMOVED lines=12> */
.L_x_168:
[----:B------:R-:W-:Y:S05]  /*12620*/  BSYNC B1 ;  /* 0x0000000000017941 */ /* 0x000fea0003800000 */
.L_x_167:
        /* <DEDUP_REMOVED lines=12> */
.L_x_170:
[----:B------:R-:W-:Y:S05]  /*126f0*/  BSYNC B1 ;  /* 0x0000000000017941 */ /* 0x000fea0003800000 */
.L_x_169:
        /* <DEDUP_REMOVED lines=12> */
.L_x_172:
[----:B------:R-:W-:Y:S05]  /*127c0*/  BSYNC B1 ;  /* 0x0000000000017941 */ /* 0x000fea0003800000 */
.L_x_171:
        /* <DEDUP_REMOVED lines=12> */
.L_x_174:
[----:B------:R-:W-:Y:S05]  /*12890*/  BSYNC B1 ;  /* 0x0000000000017941 */ /* 0x000fea0003800000 */
.L_x_173:
        /* <DEDUP_REMOVED lines=12> */
.L_x_176:
[----:B------:R-:W-:Y:S05]  /*12960*/  BSYNC B1 ;  /* 0x0000000000017941 */ /* 0x000fea0003800000 */
.L_x_175:
        /* <DEDUP_REMOVED lines=12> */
.L_x_178:
[----:B------:R-:W-:Y:S05]  /*12a30*/  BSYNC B1 ;  /* 0x0000000000017941 */ /* 0x000fea0003800000 */
.L_x_177:
        /* <DEDUP_REMOVED lines=12> */
.L_x_180:
[----:B------:R-:W-:Y:S05]  /*12b00*/  BSYNC B1 ;  /* 0x0000000000017941 */ /* 0x000fea0003800000 */
.L_x_179:
        /* <DEDUP_REMOVED lines=12> */
.L_x_182:
[----:B------:R-:W-:Y:S05]  /*12bd0*/  BSYNC B1 ;  /* 0x0000000000017941 */ /* 0x000fea0003800000 */
.L_x_181:
        /* <DEDUP_REMOVED lines=12> */
.L_x_184:
[----:B------:R-:W-:Y:S05]  /*12ca0*/  BSYNC B1 ;  /* 0x0000000000017941 */ /* 0x000fea0003800000 */
.L_x_183:
        /* <DEDUP_REMOVED lines=12> */
.L_x_186:
[----:B------:R-:W-:Y:S05]  /*12d70*/  BSYNC B1 ;  /* 0x0000000000017941 */ /* 0x000fea0003800000 */
.L_x_185:
        /* <DEDUP_REMOVED lines=12> */
.L_x_188:
[----:B------:R-:W-:Y:S05]  /*12e40*/  BSYNC B1 ;  /* 0x0000000000017941 */ /* 0x000fea0003800000 */
.L_x_187:
        /* <DEDUP_REMOVED lines=12> */
.L_x_190:
[----:B------:R-:W-:Y:S05]  /*12f10*/  BSYNC B1 ;  /* 0x0000000000017941 */ /* 0x000fea0003800000 */
.L_x_189:
        /* <DEDUP_REMOVED lines=12> */
.L_x_192:
[----:B------:R-:W-:Y:S05]  /*12fe0*/  BSYNC B1 ;  /* 0x0000000000017941 */ /* 0x000fea0003800000 */
.L_x_191:
        /* <DEDUP_REMOVED lines=12> */
.L_x_194:
[----:B------:R-:W-:Y:S05]  /*130b0*/  BSYNC B1 ;  /* 0x0000000000017941 */ /* 0x000fea0003800000 */
.L_x_193:
        /* <DEDUP_REMOVED lines=12> */
.L_x_196:
[----:B------:R-:W-:Y:S05]  /*13180*/  BSYNC B1 ;  /* 0x0000000000017941 */ /* 0x000fea0003800000 */
.L_x_195:
        /* <DEDUP_REMOVED lines=12> */
.L_x_198:
[----:B------:R-:W-:Y:S05]  /*13250*/  BSYNC B1 ;  /* 0x0000000000017941 */ /* 0x000fea0003800000 */
.L_x_197:
        /* <DEDUP_REMOVED lines=12> */
.L_x_200:
[----:B------:R-:W-:Y:S05]  /*13320*/  BSYNC B1 ;  /* 0x0000000000017941 */ /* 0x000fea0003800000 */
.L_x_199:
        /* <DEDUP_REMOVED lines=12> */
.L_x_202:
[----:B------:R-:W-:Y:S05]  /*133f0*/  BSYNC B1 ;  /* 0x0000000000017941 */ /* 0x000fea0003800000 */
.L_x_201:
        /* <DEDUP_REMOVED lines=12> */
.L_x_204:
[----:B------:R-:W-:Y:S05]  /*134c0*/  BSYNC B1 ;  /* 0x0000000000017941 */ /* 0x000fea0003800000 */
.L_x_203:
        /* <DEDUP_REMOVED lines=12> */
.L_x_206:
[----:B------:R-:W-:Y:S05]  /*13590*/  BSYNC B1 ;  /* 0x0000000000017941 */ /* 0x000fea0003800000 */
.L_x_205:
        /* <DEDUP_REMOVED lines=12> */
.L_x_208:
[----:B------:R-:W-:Y:S05]  /*13660*/  BSYNC B1 ;  /* 0x0000000000017941 */ /* 0x000fea0003800000 */
.L_x_207:
        /* <DEDUP_REMOVED lines=12> */
.L_x_210:
[----:B------:R-:W-:Y:S05]  /*13730*/  BSYNC B1 ;  /* 0x0000000000017941 */ /* 0x000fea0003800000 */
.L_x_209:
        /* <DEDUP_REMOVED lines=12> */
.L_x_212:
[----:B------:R-:W-:Y:S05]  /*13800*/  BSYNC B1 ;  /* 0x0000000000017941 */ /* 0x000fea0003800000 */
.L_x_211:
        /* <DEDUP_REMOVED lines=12> */
.L_x_214:
[----:B------:R-:W-:Y:S05]  /*138d0*/  BSYNC B1 ;  /* 0x0000000000017941 */ /* 0x000fea0003800000 */
.L_x_213:
        /* <DEDUP_REMOVED lines=12> */
.L_x_216:
[----:B------:R-:W-:Y:S05]  /*139a0*/  BSYNC B1 ;  /* 0x0000000000017941 */ /* 0x000fea0003800000 */
.L_x_215:
        /* <DEDUP_REMOVED lines=12> */
.L_x_218:
[----:B------:R-:W-:Y:S05]  /*13a70*/  BSYNC B1 ;  /* 0x0000000000017941 */ /* 0x000fea0003800000 */
.L_x_217:
        /* <DEDUP_REMOVED lines=12> */
.L_x_220:
[----:B------:R-:W-:Y:S05]  /*13b40*/  BSYNC B1 ;  /* 0x0000000000017941 */ /* 0x000fea0003800000 */
.L_x_219:
        /* <DEDUP_REMOVED lines=12> */
.L_x_222:
[----:B------:R-:W-:Y:S05]  /*13c10*/  BSYNC B1 ;  /* 0x0000000000017941 */ /* 0x000fea0003800000 */
.L_x_221:
        /* <DEDUP_REMOVED lines=12> */
.L_x_224:
[----:B------:R-:W-:Y:S05]  /*13ce0*/  BSYNC B1 ;  /* 0x0000000000017941 */ /* 0x000fea0003800000 */
.L_x_223:
        /* <DEDUP_REMOVED lines=12> */
.L_x_226:
[----:B------:R-:W-:Y:S05]  /*13db0*/  BSYNC B1 ;  /* 0x0000000000017941 */ /* 0x000fea0003800000 */
.L_x_225:
        /* <DEDUP_REMOVED lines=12> */
.L_x_228:
[----:B------:R-:W-:Y:S05]  /*13e80*/  BSYNC B1 ;  /* 0x0000000000017941 */ /* 0x000fea0003800000 */
.L_x_227:
        /* <DEDUP_REMOVED lines=12> */
.L_x_230:
[----:B------:R-:W-:Y:S05]  /*13f50*/  BSYNC B1 ;  /* 0x0000000000017941 */ /* 0x000fea0003800000 */
.L_x_229:
        /* <DEDUP_REMOVED lines=12> */
.L_x_232:
[----:B------:R-:W-:Y:S05]  /*14020*/  BSYNC B1 ;  /* 0x0000000000017941 */ /* 0x000fea0003800000 */
.L_x_231:
        /* <DEDUP_REMOVED lines=12> */
.L_x_234:
[----:B------:R-:W-:Y:S05]  /*140f0*/  BSYNC B1 ;  /* 0x0000000000017941 */ /* 0x000fea0003800000 */
.L_x_233:
        /* <DEDUP_REMOVED lines=12> */
.L_x_236:
[----:B------:R-:W-:Y:S05]  /*141c0*/  BSYNC B1 ;  /* 0x0000000000017941 */ /* 0x000fea0003800000 */
.L_x_235:
        /* <DEDUP_REMOVED lines=12> */
.L_x_238:
[----:B------:R-:W-:Y:S05]  /*14290*/  BSYNC B1 ;  /* 0x0000000000017941 */ /* 0x000fea0003800000 */
.L_x_237:
        /* <DEDUP_REMOVED lines=12> */
.L_x_240:
[----:B------:R-:W-:Y:S05]  /*14360*/  BSYNC B1 ;  /* 0x0000000000017941 */ /* 0x000fea0003800000 */
.L_x_239:
        /* <DEDUP_REMOVED lines=12> */
.L_x_242:
[----:B------:R-:W-:Y:S05]  /*14430*/  BSYNC B1 ;  /* 0x0000000000017941 */ /* 0x000fea0003800000 */
.L_x_241:
        /* <DEDUP_REMOVED lines=12> */
.L_x_244:
[----:B------:R-:W-:Y:S05]  /*14500*/  BSYNC B1 ;  /* 0x0000000000017941 */ /* 0x000fea0003800000 */
.L_x_243:
        /* <DEDUP_REMOVED lines=12> */
.L_x_246:
[----:B------:R-:W-:Y:S05]  /*145d0*/  BSYNC B1 ;  /* 0x0000000000017941 */ /* 0x000fea0003800000 */
.L_x_245:
[----:B0-----:R-:W2:Y:S01]  /*145e0*/  LDL.LU R7, [R1+0x200] ;  /* 0x0002000001077983 */ /* 0x001ea20000300800 */
[----:B-----5:R-:W-:Y:S01]  /*145f0*/  LOP3.LUT R6, R6, 0xff, RZ, 0xc0, !PT ;  /* 0x000000ff06067812 */ /* 0x020fe200078ec0ff */
[----:B------:R-:W-:Y:S01]  /*14600*/  BSSY B1, `(.L_x_247) ;  /* 0x000000b000017945 */ /* 0x000fe20003800000 */
[----:B------:R-:W-:Y:S02]  /*14610*/  ISETP.LT.OR P2, PT, R0, 0xd2, !P1 ;  /* 0x000000d20000780c */ /* 0x000fe40004f41670 */
[----:B------:R-:W-:-:S05]  /*14620*/  F2FP.F16.E5M2.UNPACK_B R6, R6 ;  /* 0x00000006ff06723e */ /* 0x000fca00020004ff */
[----:B------:R-:W-:-:S05]  /*14630*/  HADD2.F32 R6, -RZ, R6.H0_H0 ;  /* 0x20000006ff067230 */ /* 0x000fca0000004100 */
[----:B------:R-:W-:-:S04]  /*14640*/  FMUL R6, R6, UR21 ;  /* 0x0000001506067c20 */ /* 0x000fc80008400000 */
[----:B--2---:R-:W-:-:S05]  /*14650*/  FFMA R6, R7, UR20, R6 ;  /* 0x0000001407067c23 */ /* 0x004fca0008000006 */
[----:B------:R-:W-:Y:S02]  /*14660*/  F2FP.SATFINITE.E5M2.F32.PACK_AB_MERGE_C R7, RZ, R6, RZ ;  /* 0x00000006ff07723e */ /* 0x000fe400048060ff */
[----:B------:R-:W-:-:S03]  /*14670*/  PRMT R6, RZ, 0x7610, R6 ;  /* 0x00007610ff067816 */ /* 0x000fc60000000006 */
[----:B------:R0:W-:Y:S01]  /*14680*/  @!P3 STG.E.U8 desc[UR18][R24.64+0xd0], R7 ;  /* 0x0000d0071800b986 */ /* 0x0001e2000c101112 */
[----:B------:R-:W-:Y:S05]  /*14690*/  @P2 BRA `(.L_x_248) ;  /* 0x0000000000042947 */ /* 0x000fea0003800000 */
[----:B------:R2:W5:Y:S02]  /*146a0*/  LDG.E.U8 R6, desc[UR18][R4.64+0xd1] ;  /* 0x0000d11204067981 */ /* 0x000564000c1e1100 */
.L_x_248:
[----:B------:R-:W-:Y:S05]  /*146b0*/  BSYNC B1 ;  /* 0x0000000000017941 */ /* 0x000fea0003800000 */
.L_x_247:
[----:B0-----:R-:W3:Y:S01]  /*146c0*/  LDL.LU R7, [R1+0x204] ;  /* 0x0002040001077983 */ /* 0x001ee20000300800 */
[----:B-----5:R-:W-:Y:S01]  /*146d0*/  LOP3.LUT R6, R6, 0xff, RZ, 0xc0, !PT ;  /* 0x000000ff06067812 */ /* 0x020fe200078ec0ff */
[----:B------:R-:W-:Y:S01]  /*146e0*/  BSSY B1, `(.L_x_249) ;  /* 0x000000b000017945 */ /* 0x000fe20003800000 */
[----:B------:R-:W-:Y:S02]  /*146f0*/  ISETP.LT.OR P3, PT, R0, 0xd9, !P0 ;  /* 0x000000d90000780c */ /* 0x000fe40004761670 */
[----:B------:R-:W-:-:S05]  /*14700*/  F2FP.F16.E5M2.UNPACK_B R6, R6 ;  /* 0x00000006ff06723e */ /* 0x000fca00020004ff */
[----:B------:R-:W-:-:S05]  /*14710*/  HADD2.F32 R6, -RZ, R6.H0_H0 ;  /* 0x20000006ff067230 */ /* 0x000fca0000004100 */
[----:B------:R-:W-:-:S04]  /*14720*/  FMUL R6, R6, UR21 ;  /* 0x0000001506067c20 */ /* 0x000fc80008400000 */
[----:B---3--:R-:W-:-:S05]  /*14730*/  FFMA R6, R7, UR20, R6 ;  /* 0x0000001407067c23 */ /* 0x008fca0008000006 */
[----:B------:R-:W-:Y:S02]  /*14740*/  F2FP.SATFINITE.E5M2.F32.PACK_AB_MERGE_C R7, RZ, R6, RZ ;  /* 0x00000006ff07723e */ /* 0x000fe400048060ff */
[----:B------:R-:W-:-:S03]  /*14750*/  PRMT R6, RZ, 0x7610, R6 ;  /* 0x00007610ff067816 */ /* 0x000fc60000000006 */
[----:B------:R0:W-:Y:S01]  /*14760*/  @!P2 STG.E.U8 desc[UR18][R24.64+0xd1], R7 ;  /* 0x0000d1071800a986 */ /* 0x0001e2000c101112 */
[----:B------:R-:W-:Y:S05]  /*14770*/  @P3 BRA `(.L_x_250) ;  /* 0x0000000000043947 */ /* 0x000fea0003800000 */
[----:B------:R3:W5:Y:S02]  /*14780*/  LDG.E.U8 R6, desc[UR18][R30.64+0xd8] ;  /* 0x0000d8121e067981 */ /* 0x000764000c1e1100 */
.L_x_250:
[----:B------:R-:W-:Y:S05]  /*14790*/  BSYNC B1 ;  /* 0x0000000000017941 */ /* 0x000fea0003800000 */
.L_x_249:
        /* <DEDUP_REMOVED lines=13> */
.L_x_252:
[----:B------:R-:W-:Y:S05]  /*14870*/  BSYNC B1 ;  /* 0x0000000000017941 */ /* 0x000fea0003800000 */
.L_x_251:
        /* <DEDUP_REMOVED lines=13> */
.L_x_254:
[----:B------:R-:W-:Y:S05]  /*14950*/  BSYNC B1 ;  /* 0x0000000000017941 */ /* 0x000fea0003800000 */
.L_x_253:
        /* <DEDUP_REMOVED lines=13> */
.L_x_256:
[----:B------:R-:W-:Y:S05]  /*14a30*/  BSYNC B1 ;  /* 0x0000000000017941 */ /* 0x000fea0003800000 */
.L_x_255:
        /* <DEDUP_REMOVED lines=13> */
.L_x_258:
[----:B------:R-:W-:Y:S05]  /*14b10*/  BSYNC B1 ;  /* 0x0000000000017941 */ /* 0x000fea0003800000 */
.L_x_257:
        /* <DEDUP_REMOVED lines=13> */
.L_x_260:
[----:B------:R-:W-:Y:S05]  /*14bf0*/  BSYNC B1 ;  /* 0x0000000000017941 */ /* 0x000fea0003800000 */
.L_x_259:
        /* <DEDUP_REMOVED lines=13> */
.L_x_262:
[----:B------:R-:W-:Y:S05]  /*14cd0*/  BSYNC B1 ;  /* 0x0000000000017941 */ /* 0x000fea0003800000 */
.L_x_261:
        /* <DEDUP_REMOVED lines=13> */
.L_x_264:
[----:B------:R-:W-:Y:S05]  /*14db0*/  BSYNC B1 ;  /* 0x0000000000017941 */ /* 0x000fea0003800000 */
.L_x_263:
        /* <DEDUP_REMOVED lines=13> */
.L_x_266:
[----:B------:R-:W-:Y:S05]  /*14e90*/  BSYNC B1 ;  /* 0x0000000000017941 */ /* 0x000fea0003800000 */
.L_x_265:
        /* <DEDUP_REMOVED lines=13> */
.L_x_268:
[----:B------:R-:W-:Y:S05]  /*14f70*/  BSYNC B1 ;  /* 0x0000000000017941 */ /* 0x000fea0003800000 */
.L_x_267:
        /* <DEDUP_REMOVED lines=13> */
.L_x_270:
[----:B------:R-:W-:Y:S05]  /*15050*/  BSYNC B1 ;  /* 0x0000000000017941 */ /* 0x000fea0003800000 */
.L_x_269:
        /* <DEDUP_REMOVED lines=13> */
.L_x_272:
[----:B------:R-:W-:Y:S05]  /*15130*/  BSYNC B1 ;  /* 0x0000000000017941 */ /* 0x000fea0003800000 */
.L_x_271:
        /* <DEDUP_REMOVED lines=13> */
.L_x_274:
[----:B------:R-:W-:Y:S05]  /*15210*/  BSYNC B1 ;  /* 0x0000000000017941 */ /* 0x000fea0003800000 */
.L_x_273:
        /* <DEDUP_REMOVED lines=13> */
.L_x_276:
[----:B------:R-:W-:Y:S05]  /*152f0*/  BSYNC B1 ;  /* 0x0000000000017941 */ /* 0x000fea0003800000 */
.L_x_275:
        /* <DEDUP_REMOVED lines=13> */
.L_x_278:
[----:B------:R-:W-:Y:S05]  /*153d0*/  BSYNC B1 ;  /* 0x0000000000017941 */ /* 0x000fea0003800000 */
.L_x_277:
        /* <DEDUP_REMOVED lines=13> */
.L_x_280:
[----:B------:R-:W-:Y:S05]  /*154b0*/  BSYNC B1 ;  /* 0x0000000000017941 */ /* 0x000fea0003800000 */
.L_x_279:
        /* <DEDUP_REMOVED lines=13> */
.L_x_282:
[----:B------:R-:W-:Y:S05]  /*15590*/  BSYNC B1 ;  /* 0x0000000000017941 */ /* 0x000fea0003800000 */
.L_x_281:
        /* <DEDUP_REMOVED lines=13> */
.L_x_284:
[----:B------:R-:W-:Y:S05]  /*15670*/  BSYNC B1 ;  /* 0x0000000000017941 */ /* 0x000fea0003800000 */
.L_x_283:
        /* <DEDUP_REMOVED lines=13> */
.L_x_286:
[----:B------:R-:W-:Y:S05]  /*15750*/  BSYNC B1 ;  /* 0x0000000000017941 */ /* 0x000fea0003800000 */
.L_x_285:
[----:B0-----:R-:W2:Y:S01]  /*15760*/  LDL.LU R3, [R1+0x250] ;  /* 0x0002500001037983 */ /* 0x001ea20000300800 */
[----:B-----5:R-:W-:Y:S01]  /*15770*/  LOP3.LUT R6, R6, 0xff, RZ, 0xc0, !PT ;  /* 0x000000ff06067812 */ /* 0x020fe200078ec0ff */
[----:B------:R-:W-:Y:S01]  /*15780*/  BSSY B1, `(.L_x_287) ;  /* 0x000000b000017945 */ /* 0x000fe20003800000 */
[----:B------:R-:W-:Y:S02]  /*15790*/  ISETP.LT.OR P1, PT, R0, 0xfa, !P1 ;  /* 0x000000fa0000780c */ /* 0x000fe40004f21670 */
[----:B------:R-:W-:Y:S02]  /*157a0*/  F2FP.F16.E5M2.UNPACK_B R6, R6 ;  /* 0x00000006ff06723e */ /* 0x000fe400020004ff */
[----:B------:R-:W-:-:S03]  /*157b0*/  PRMT R2, RZ, 0x7610, R2 ;  /* 0x00007610ff027816 */ /* 0x000fc60000000002 */
[----:B------:R-:W-:-:S05]  /*157c0*/  HADD2.F32 R6, -RZ, R6.H0_H0 ;  /* 0x20000006ff067230 */ /* 0x000fca0000004100 */
[----:B------:R-:W-:-:S04]  /*157d0*/  FMUL R6, R6, UR21 ;  /* 0x0000001506067c20 */ /* 0x000fc80008400000 */
[----:B--2---:R-:W-:-:S05]  /*157e0*/  FFMA R6, R3, UR20, R6 ;  /* 0x0000001403067c23 */ /* 0x004fca0008000006 */
[----:B------:R-:W-:-:S05]  /*157f0*/  F2FP.SATFINITE.E5M2.F32.PACK_AB_MERGE_C R3, RZ, R6, RZ ;  /* 0x00000006ff03723e */ /* 0x000fca00048060ff */
[----:B------:R0:W-:Y:S01]  /*15800*/  @!P2 STG.E.U8 desc[UR18][R24.64+0xf8], R3 ;  /* 0x0000f8031800a986 */ /* 0x0001e2000c101112 */
[----:B------:R-:W-:Y:S05]  /*15810*/  @P1 BRA `(.L_x_288) ;  /* 0x0000000000041947 */ /* 0x000fea0003800000 */
[----:B------:R2:W5:Y:S02]  /*15820*/  LDG.E.U8 R2, desc[UR18][R4.64+0xf9] ;  /* 0x0000f91204027981 */ /* 0x000564000c1e1100 */
.L_x_288:
[----:B------:R-:W-:Y:S05]  /*15830*/  BSYNC B1 ;  /* 0x0000000000017941 */ /* 0x000fea0003800000 */
.L_x_287:
[----:B------:R-:W2:Y:S01]  /*15840*/  LDL.LU R7, [R1+0x254] ;  /* 0x0002540001077983 */ /* 0x000ea20000300800 */
[----:B-----5:R-:W-:Y:S01]  /*15850*/  LOP3.LUT R2, R2, 0xff, RZ, 0xc0, !PT ;  /* 0x000000ff02027812 */ /* 0x020fe200078ec0ff */
[----:B------:R-:W-:Y:S01]  /*15860*/  BSSY B1, `(.L_x_289) ;  /* 0x0000013000017945 */ /* 0x000fe20003800000 */
[----:B--234-:R-:W-:Y:S02]  /*15870*/  IADD3 R5, P0, R33, 0x80, RZ ;  /* 0x0000008021057810 */ /* 0x01cfe40007f1e0ff */
[----:B------:R-:W-:-:S03]  /*15880*/  F2FP.F16.E5M2.UNPACK_B R2, R2 ;  /* 0x00000002ff02723e */ /* 0x000fc600020004ff */
[----:B0-----:R-:W-:Y:S01]  /*15890*/  IMAD.X R3, RZ, RZ, R35, P0 ;  /* 0x000000ffff037224 */ /* 0x001fe200000e0623 */
[----:B------:R-:W-:Y:S01]  /*158a0*/  ISETP.GE.AND P0, PT, R32, 0x81, PT ;  /* 0x000000812000780c */ /* 0x000fe20003f06270 */
[----:B------:R-:W-:Y:S02]  /*158b0*/  HADD2.F32 R2, -RZ, R2.H0_H0 ;  /* 0x20000002ff027230 */ /* 0x000fe40000004100 */
[----:B------:R-:W-:Y:S01]  /*158c0*/  IMAD R6, R3, UR6, RZ ;  /* 0x0000000603067c24 */ /* 0x000fe2000f8e02ff */
[----:B------:R-:W-:Y:S02]  /*158d0*/  ISETP.LT.OR P3, PT, R0, 0x1, !P0 ;  /* 0x000000010000780c */ /* 0x000fe40004761670 */
[----:B------:R-:W-:Y:S01]  /*158e0*/  FMUL R4, R2, UR21 ;  /* 0x0000001502047c20 */ /* 0x000fe20008400000 */
[----:B------:R-:W-:-:S04]  /*158f0*/  IMAD.WIDE.U32 R2, R5, UR6, R36 ;  /* 0x0000000605027c25 */ /* 0x000fc8000f8e0024 */
[----:B------:R-:W-:Y:S01]  /*15900*/  IMAD R5, R5, UR7, R6 ;  /* 0x0000000705057c24 */ /* 0x000fe2000f8e0206 */
[----:B------:R-:W-:-:S04]  /*15910*/  IADD3 R2, P2, R2, UR8, RZ ;  /* 0x0000000802027c10 */ /* 0x000fc8000ff5e0ff */
[----:B------:R-:W-:Y:S01]  /*15920*/  IADD3.X R3, R3, UR9, R5, P2, !PT ;  /* 0x0000000903037c10 */ /* 0x000fe200097fe405 */
[----:B------:R-:W-:-:S05]  /*15930*/  FFMA R4, R7, UR20, R4 ;  /* 0x0000001407047c23 */ /* 0x000fca0008000004 */
[----:B------:R-:W-:Y:S02]  /*15940*/  F2FP.SATFINITE.E5M2.F32.PACK_AB_MERGE_C R7, RZ, R4, RZ ;  /* 0x00000004ff07723e */ /* 0x000fe400048060ff */
[----:B------:R-:W-:-:S03]  /*15950*/  PRMT R4, RZ, 0x7610, R4 ;  /* 0x00007610ff047816 */ /* 0x000fc60000000004 */
[----:B------:R0:W-:Y:S01]  /*15960*/  @!P1 STG.E.U8 desc[UR18][R24.64+0xf9], R7 ;  /* 0x0000f90718009986 */ /* 0x0001e2000c101112 */
[----:B------:R-:W-:Y:S05]  /*15970*/  @P3 BRA `(.L_x_290) ;  /* 0x0000000000043947 */ /* 0x000fea0003800000 */
[----:B------:R2:W5:Y:S02]  /*15980*/  LDG.E.U8 R4, desc[UR18][R2.64] ;  /* 0x0000001202047981 */ /* 0x000564000c1e1100 */
.L_x_290:
[----:B------:R-:W-:Y:S05]  /*15990*/  BSYNC B1 ;  /* 0x0000000000017941 */ /* 0x000fea0003800000 */
.L_x_289:
[----:B------:R-:W3:Y:S01]  /*159a0*/  LDL.LU R5, [R1+0x258] ;  /* 0x0002580001057983 */ /* 0x000ee20000300800 */
        /* <DEDUP_REMOVED lines=12> */
.L_x_292:
[----:B------:R-:W-:Y:S05]  /*15a70*/  BSYNC B1 ;  /* 0x0000000000017941 */ /* 0x000fea0003800000 */
.L_x_291:
[----:B---3--:R-:W3:Y:S01]  /*15a80*/  LDL.LU R5, [R1+0x25c] ;  /* 0x00025c0001057983 */ /* 0x008ee20000300800 */
[----:B-----5:R-:W-:Y:S01]  /*15a90*/  LOP3.LUT R4, R4, 0xff, RZ, 0xc0, !PT ;  /* 0x000000ff04047812 */ /* 0x020fe200078ec0ff */
[----:B------:R-:W-:Y:S01]  /*15aa0*/  BSSY B1, `(.L_x_293) ;  /* 0x0000013000017945 */ /* 0x000fe20003800000 */
[----:B------:R-:W-:Y:S02]  /*15ab0*/  IADD3 R33, P1, R33, 0x88, RZ ;  /* 0x0000008821217810 */ /* 0x000fe40007f3e0ff */
[----:B------:R-:W-:Y:S02]  /*15ac0*/  F2FP.F16.E5M2.UNPACK_B R4, R4 ;  /* 0x00000004ff04723e */ /* 0x000fe400020004ff */
[----:B------:R-:W-:Y:S01]  /*15ad0*/  PRMT R6, RZ, 0x7610, R6 ;  /* 0x00007610ff067816 */ /* 0x000fe20000000006 */
[----:B------:R-:W-:Y:S01]  /*15ae0*/  IMAD.X R34, RZ, RZ, R35, P1 ;  /* 0x000000ffff227224 */ /* 0x000fe200008e0623 */
[----:B------:R-:W-:Y:S01]  /*15af0*/  ISETP.GE.AND P1, PT, R32, 0x89, PT ;  /* 0x000000892000780c */ /* 0x000fe20003f26270 */
[----:B------:R-:W-:-:S02]  /*15b00*/  HADD2.F32 R4, -RZ, R4.H0_H0 ;  /* 0x20000004ff047230 */ /* 0x000fc40000004100 */
[----:B------:R-:W-:Y:S01]  /*15b10*/  IMAD R34, R34, UR6, RZ ;  /* 0x0000000622227c24 */ /* 0x000fe2000f8e02ff */
[----:B------:R-:W-:Y:S01]  /*15b20*/  ISETP.LT.OR P5, PT, R0, 0x1, !P1 ;  /* 0x000000010000780c */ /* 0x000fe20004fa1670 */
[----:B------:R-:W-:-:S04]  /*15b30*/  IMAD.WIDE.U32 R36, R33, UR6, R36 ;  /* 0x0000000621247c25 */ /* 0x000fc8000f8e0024 */
[----:B------:R-:W-:Y:S01]  /*15b40*/  FMUL R4, R4, UR21 ;  /* 0x0000001504047c20 */ /* 0x000fe20008400000 */
[----:B------:R-:W-:-:S03]  /*15b50*/  IMAD R33, R33, UR7, R34 ;  /* 0x0000000721217c24 */ /* 0x000fc6000f8e0222 */
[----:B---3--:R-:W-:Y:S01]  /*15b60*/  FFMA R5, R5, UR20, R4 ;  /* 0x0000001405057c23 */ /* 0x008fe20008000004 */
[----:B------:R-:W-:-:S04]  /*15b70*/  IADD3 R4, P3, R36, UR8, RZ ;  /* 0x0000000824047c10 */ /* 0x000fc8000ff7e0ff */
[----:B0-----:R-:W-:Y:S02]  /*15b80*/  F2FP.SATFINITE.E5M2.F32.PACK_AB_MERGE_C R7, RZ, R5, RZ ;  /* 0x00000005ff07723e */ /* 0x001fe400048060ff */
[----:B------:R-:W-:-:S03]  /*15b90*/  IADD3.X R5, R37, UR9, R33, P3, !PT ;  /* 0x0000000925057c10 */ /* 0x000fc60009ffe421 */
[----:B------:R0:W-:Y:S01]  /*15ba0*/  @!P2 STG.E.U8 desc[UR18][R28.64+0x1], R7 ;  /* 0x000001071c00a986 */ /* 0x0001e2000c101112 */
[----:B------:R-:W-:Y:S05]  /*15bb0*/  @P5 BRA `(.L_x_294) ;  /* 0x0000000000045947 */ /* 0x000fea0003800000 */
[----:B------:R3:W5:Y:S02]  /*15bc0*/  LDG.E.U8 R6, desc[UR18][R4.64] ;  /* 0x0000001204067981 */ /* 0x000764000c1e1100 */
.L_x_294:
[----:B------:R-:W-:Y:S05]  /*15bd0*/  BSYNC B1 ;  /* 0x0000000000017941 */ /* 0x000fea0003800000 */
.L_x_293:
        /* <DEDUP_REMOVED lines=13> */
.L_x_296:
[----:B------:R-:W-:Y:S05]  /*15cb0*/  BSYNC B1 ;  /* 0x0000000000017941 */ /* 0x000fea0003800000 */
.L_x_295:
        /* <DEDUP_REMOVED lines=13> */
.L_x_298:
[----:B------:R-:W-:Y:S05]  /*15d90*/  BSYNC B1 ;  /* 0x0000000000017941 */ /* 0x000fea0003800000 */
.L_x_297:
        /* <DEDUP_REMOVED lines=13> */
.L_x_300:
[----:B------:R-:W-:Y:S05]  /*15e70*/  BSYNC B1 ;  /* 0x0000000000017941 */ /* 0x000fea0003800000 */
.L_x_299:
        /* <DEDUP_REMOVED lines=13> */
.L_x_302:
[----:B------:R-:W-:Y:S05]  /*15f50*/  BSYNC B1 ;  /* 0x0000000000017941 */ /* 0x000fea0003800000 */
.L_x_301:
        /* <DEDUP_REMOVED lines=13> */
.L_x_304:
[----:B------:R-:W-:Y:S05]  /*16030*/  BSYNC B1 ;  /* 0x0000000000017941 */ /* 0x000fea0003800000 */
.L_x_303:
        /* <DEDUP_REMOVED lines=13> */
.L_x_306:
[----:B------:R-:W-:Y:S05]  /*16110*/  BSYNC B1 ;  /* 0x0000000000017941 */ /* 0x000fea0003800000 */
.L_x_305:
        /* <DEDUP_REMOVED lines=13> */
.L_x_308:
[----:B------:R-:W-:Y:S05]  /*161f0*/  BSYNC B1 ;  /* 0x0000000000017941 */ /* 0x000fea0003800000 */
.L_x_307:
        /* <DEDUP_REMOVED lines=13> */
.L_x_310:
[----:B------:R-:W-:Y:S05]  /*162d0*/  BSYNC B1 ;  /* 0x0000000000017941 */ /* 0x000fea0003800000 */
.L_x_309:
        /* <DEDUP_REMOVED lines=13> */
.L_x_312:
[----:B------:R-:W-:Y:S05]  /*163b0*/  BSYNC B1 ;  /* 0x0000000000017941 */ /* 0x000fea0003800000 */
.L_x_311:
        /* <DEDUP_REMOVED lines=13> */
.L_x_314:
[----:B------:R-:W-:Y:S05]  /*16490*/  BSYNC B1 ;  /* 0x0000000000017941 */ /* 0x000fea0003800000 */
.L_x_313:
        /* <DEDUP_REMOVED lines=13> */
.L_x_316:
[----:B------:R-:W-:Y:S05]  /*16570*/  BSYNC B1 ;  /* 0x0000000000017941 */ /* 0x000fea0003800000 */
.L_x_315:
        /* <DEDUP_REMOVED lines=13> */
.L_x_318:
[----:B------:R-:W-:Y:S05]  /*16650*/  BSYNC B1 ;  /* 0x0000000000017941 */ /* 0x000fea0003800000 */
.L_x_317:
        /* <DEDUP_REMOVED lines=13> */
.L_x_320:
[----:B------:R-:W-:Y:S05]  /*16730*/  BSYNC B1 ;  /* 0x0000000000017941 */ /* 0x000fea0003800000 */
.L_x_319:
        /* <DEDUP_REMOVED lines=13> */
.L_x_322:
[----:B------:R-:W-:Y:S05]  /*16810*/  BSYNC B1 ;  /* 0x0000000000017941 */ /* 0x000fea0003800000 */
.L_x_321:
        /* <DEDUP_REMOVED lines=13> */
.L_x_324:
[----:B------:R-:W-:Y:S05]  /*168f0*/  BSYNC B1 ;  /* 0x0000000000017941 */ /* 0x000fea0003800000 */
.L_x_323:
        /* <DEDUP_REMOVED lines=13> */
.L_x_326:
[----:B------:R-:W-:Y:S05]  /*169d0*/  BSYNC B1 ;  /* 0x0000000000017941 */ /* 0x000fea0003800000 */
.L_x_325:
        /* <DEDUP_REMOVED lines=13> */
.L_x_328:
[----:B------:R-:W-:Y:S05]  /*16ab0*/  BSYNC B1 ;  /* 0x0000000000017941 */ /* 0x000fea0003800000 */
.L_x_327:
        /* <DEDUP_REMOVED lines=13> */
.L_x_330:
[----:B------:R-:W-:Y:S05]  /*16b90*/  BSYNC B1 ;  /* 0x0000000000017941 */ /* 0x000fea0003800000 */
.L_x_329:
        /* <DEDUP_REMOVED lines=13> */
.L_x_332:
[----:B------:R-:W-:Y:S05]  /*16c70*/  BSYNC B1 ;  /* 0x0000000000017941 */ /* 0x000fea0003800000 */
.L_x_331:
        /* <DEDUP_REMOVED lines=13> */
.L_x_334:
[----:B------:R-:W-:Y:S05]  /*16d50*/  BSYNC B1 ;  /* 0x0000000000017941 */ /* 0x000fea0003800000 */
.L_x_333:
        /* <DEDUP_REMOVED lines=13> */
.L_x_336:
[----:B------:R-:W-:Y:S05]  /*16e30*/  BSYNC B1 ;  /* 0x0000000000017941 */ /* 0x000fea0003800000 */
.L_x_335:
        /* <DEDUP_REMOVED lines=13> */
.L_x_338:
[----:B------:R-:W-:Y:S05]  /*16f10*/  BSYNC B1 ;  /* 0x0000000000017941 */ /* 0x000fea0003800000 */
.L_x_337:
        /* <DEDUP_REMOVED lines=13> */
.L_x_340:
[----:B------:R-:W-:Y:S05]  /*16ff0*/  BSYNC B1 ;  /* 0x0000000000017941 */ /* 0x000fea0003800000 */
.L_x_339:
        /* <DEDUP_REMOVED lines=13> */
.L_x_342:
[----:B------:R-:W-:Y:S05]  /*170d0*/  BSYNC B1 ;  /* 0x0000000000017941 */ /* 0x000fea0003800000 */
.L_x_341:
        /* <DEDUP_REMOVED lines=13> */
.L_x_344:
[----:B------:R-:W-:Y:S05]  /*171b0*/  BSYNC B1 ;  /* 0x0000000000017941 */ /* 0x000fea0003800000 */
.L_x_343:
        /* <DEDUP_REMOVED lines=13> */
.L_x_346:
[----:B------:R-:W-:Y:S05]  /*17290*/  BSYNC B1 ;  /* 0x0000000000017941 */ /* 0x000fea0003800000 */
.L_x_345:
        /* <DEDUP_REMOVED lines=13> */
.L_x_348:
[----:B------:R-:W-:Y:S05]  /*17370*/  BSYNC B1 ;  /* 0x0000000000017941 */ /* 0x000fea0003800000 */
.L_x_347:
        /* <DEDUP_REMOVED lines=13> */
.L_x_350:
[----:B------:R-:W-:Y:S05]  /*17450*/  BSYNC B1 ;  /* 0x0000000000017941 */ /* 0x000fea0003800000 */
.L_x_349:
        /* <DEDUP_REMOVED lines=13> */
.L_x_352:
[----:B------:R-:W-:Y:S05]  /*17530*/  BSYNC B1 ;  /* 0x0000000000017941 */ /* 0x000fea0003800000 */
.L_x_351:
        /* <DEDUP_REMOVED lines=13> */
.L_x_354:
[----:B------:R-:W-:Y:S05]  /*17610*/  BSYNC B1 ;  /* 0x0000000000017941 */ /* 0x000fea0003800000 */
.L_x_353:
        /* <DEDUP_REMOVED lines=13> */
.L_x_356:
[----:B------:R-:W-:Y:S05]  /*176f0*/  BSYNC B1 ;  /* 0x0000000000017941 */ /* 0x000fea0003800000 */
.L_x_355:
        /* <DEDUP_REMOVED lines=13> */
.L_x_358:
[----:B------:R-:W-:Y:S05]  /*177d0*/  BSYNC B1 ;  /* 0x0000000000017941 */ /* 0x000fea0003800000 */
.L_x_357:
        /* <DEDUP_REMOVED lines=13> */
.L_x_360:
[----:B------:R-:W-:Y:S05]  /*178b0*/  BSYNC B1 ;  /* 0x0000000000017941 */ /* 0x000fea0003800000 */
.L_x_359:
        /* <DEDUP_REMOVED lines=13> */
.L_x_362:
[----:B------:R-:W-:Y:S05]  /*17990*/  BSYNC B1 ;  /* 0x0000000000017941 */ /* 0x000fea0003800000 */
.L_x_361:
        /* <DEDUP_REMOVED lines=13> */
.L_x_364:
[----:B------:R-:W-:Y:S05]  /*17a70*/  BSYNC B1 ;  /* 0x0000000000017941 */ /* 0x000fea0003800000 */
.L_x_363:
        /* <DEDUP_REMOVED lines=13> */
.L_x_366:
[----:B------:R-:W-:Y:S05]  /*17b50*/  BSYNC B1 ;  /* 0x0000000000017941 */ /* 0x000fea0003800000 */
.L_x_365:
        /* <DEDUP_REMOVED lines=13> */
.L_x_368:
[----:B------:R-:W-:Y:S05]  /*17c30*/  BSYNC B1 ;  /* 0x0000000000017941 */ /* 0x000fea0003800000 */
.L_x_367:
        /* <DEDUP_REMOVED lines=13> */
.L_x_370:
[----:B------:R-:W-:Y:S05]  /*17d10*/  BSYNC B1 ;  /* 0x0000000000017941 */ /* 0x000fea0003800000 */
.L_x_369:
        /* <DEDUP_REMOVED lines=13> */
.L_x_372:
[----:B------:R-:W-:Y:S05]  /*17df0*/  BSYNC B1 ;  /* 0x0000000000017941 */ /* 0x000fea0003800000 */
.L_x_371:
        /* <DEDUP_REMOVED lines=13> */
.L_x_374:
[----:B------:R-:W-:Y:S05]  /*17ed0*/  BSYNC B1 ;  /* 0x0000000000017941 */ /* 0x000fea0003800000 */
.L_x_373:
        /* <DEDUP_REMOVED lines=13> */
.L_x_376:
[----:B------:R-:W-:Y:S05]  /*17fb0*/  BSYNC B1 ;  /* 0x0000000000017941 */ /* 0x000fea0003800000 */
.L_x_375:
        /* <DEDUP_REMOVED lines=13> */
.L_x_378:
[----:B------:R-:W-:Y:S05]  /*18090*/  BSYNC B1 ;  /* 0x0000000000017941 */ /* 0x000fea0003800000 */
.L_x_377:
        /* <DEDUP_REMOVED lines=13> */
.L_x_380:
[----:B------:R-:W-:Y:S05]  /*18170*/  BSYNC B1 ;  /* 0x0000000000017941 */ /* 0x000fea0003800000 */
.L_x_379:
        /* <DEDUP_REMOVED lines=13> */
.L_x_382:
[----:B------:R-:W-:Y:S05]  /*18250*/  BSYNC B1 ;  /* 0x0000000000017941 */ /* 0x000fea0003800000 */
.L_x_381:
        /* <DEDUP_REMOVED lines=13> */
.L_x_384:
[----:B------:R-:W-:Y:S05]  /*18330*/  BSYNC B1 ;  /* 0x0000000000017941 */ /* 0x000fea0003800000 */
.L_x_383:
        /* <DEDUP_REMOVED lines=13> */
.L_x_386:
[----:B------:R-:W-:Y:S05]  /*18410*/  BSYNC B1 ;  /* 0x0000000000017941 */ /* 0x000fea0003800000 */
.L_x_385:
        /* <DEDUP_REMOVED lines=13> */
.L_x_388:
[----:B------:R-:W-:Y:S05]  /*184f0*/  BSYNC B1 ;  /* 0x0000000000017941 */ /* 0x000fea0003800000 */
.L_x_387:
        /* <DEDUP_REMOVED lines=13> */
.L_x_390:
[----:B------:R-:W-:Y:S05]  /*185d0*/  BSYNC B1 ;  /* 0x0000000000017941 */ /* 0x000fea0003800000 */
.L_x_389:
        /* <DEDUP_REMOVED lines=13> */
.L_x_392:
[----:B------:R-:W-:Y:S05]  /*186b0*/  BSYNC B1 ;  /* 0x0000000000017941 */ /* 0x000fea0003800000 */
.L_x_391:
        /* <DEDUP_REMOVED lines=13> */
.L_x_394:
[----:B------:R-:W-:Y:S05]  /*18790*/  BSYNC B1 ;  /* 0x0000000000017941 */ /* 0x000fea0003800000 */
.L_x_393:
        /* <DEDUP_REMOVED lines=13> */
.L_x_396:
[----:B------:R-:W-:Y:S05]  /*18870*/  BSYNC B1 ;  /* 0x0000000000017941 */ /* 0x000fea0003800000 */
.L_x_395:
        /* <DEDUP_REMOVED lines=13> */
.L_x_398:
[----:B------:R-:W-:Y:S05]  /*18950*/  BSYNC B1 ;  /* 0x0000000000017941 */ /* 0x000fea0003800000 */
.L_x_397:
        /* <DEDUP_REMOVED lines=13> */
.L_x_400:
[----:B------:R-:W-:Y:S05]  /*18a30*/  BSYNC B1 ;  /* 0x0000000000017941 */ /* 0x000fea0003800000 */
.L_x_399:
        /* <DEDUP_REMOVED lines=13> */
.L_x_402:
[----:B------:R-:W-:Y:S05]  /*18b10*/  BSYNC B1 ;  /* 0x0000000000017941 */ /* 0x000fea0003800000 */
.L_x_401:
        /* <DEDUP_REMOVED lines=13> */
.L_x_404:
[----:B------:R-:W-:Y:S05]  /*18bf0*/  BSYNC B1 ;  /* 0x0000000000017941 */ /* 0x000fea0003800000 */
.L_x_403:
        /* <DEDUP_REMOVED lines=13> */
.L_x_406:
[----:B------:R-:W-:Y:S05]  /*18cd0*/  BSYNC B1 ;  /* 0x0000000000017941 */ /* 0x000fea0003800000 */
.L_x_405:
        /* <DEDUP_REMOVED lines=13> */
.L_x_408:
[----:B------:R-:W-:Y:S05]  /*18db0*/  BSYNC B1 ;  /* 0x0000000000017941 */ /* 0x000fea0003800000 */
.L_x_407:
        /* <DEDUP_REMOVED lines=13> */
.L_x_410:
[----:B------:R-:W-:Y:S05]  /*18e90*/  BSYNC B1 ;  /* 0x0000000000017941 */ /* 0x000fea0003800000 */
.L_x_409:
        /* <DEDUP_REMOVED lines=13> */
.L_x_412:
[----:B------:R-:W-:Y:S05]  /*18f70*/  BSYNC B1 ;  /* 0x0000000000017941 */ /* 0x000fea0003800000 */
.L_x_411:
        /* <DEDUP_REMOVED lines=13> */
.L_x_414:
[----:B------:R-:W-:Y:S05]  /*19050*/  BSYNC B1 ;  /* 0x0000000000017941 */ /* 0x000fea0003800000 */
.L_x_413:
        /* <DEDUP_REMOVED lines=13> */
.L_x_416:
[----:B------:R-:W-:Y:S05]  /*19130*/  BSYNC B1 ;  /* 0x0000000000017941 */ /* 0x000fea0003800000 */
.L_x_415:
        /* <DEDUP_REMOVED lines=13> */
.L_x_418:
[----:B------:R-:W-:Y:S05]  /*19210*/  BSYNC B1 ;  /* 0x0000000000017941 */ /* 0x000fea0003800000 */
.L_x_417:
        /* <DEDUP_REMOVED lines=13> */
.L_x_420:
[----:B------:R-:W-:Y:S05]  /*192f0*/  BSYNC B1 ;  /* 0x0000000000017941 */ /* 0x000fea0003800000 */
.L_x_419:
        /* <DEDUP_REMOVED lines=13> */
.L_x_422:
[----:B------:R-:W-:Y:S05]  /*193d0*/  BSYNC B1 ;  /* 0x0000000000017941 */ /* 0x000fea0003800000 */
.L_x_421:
        /* <DEDUP_REMOVED lines=13> */
.L_x_424:
[----:B------:R-:W-:Y:S05]  /*194b0*/  BSYNC B1 ;  /* 0x0000000000017941 */ /* 0x000fea0003800000 */
.L_x_423:
        /* <DEDUP_REMOVED lines=13> */
.L_x_426:
[----:B------:R-:W-:Y:S05]  /*19590*/  BSYNC B1 ;  /* 0x0000000000017941 */ /* 0x000fea0003800000 */
.L_x_425:
        /* <DEDUP_REMOVED lines=13> */
.L_x_428:
[----:B------:R-:W-:Y:S05]  /*19670*/  BSYNC B1 ;  /* 0x0000000000017941 */ /* 0x000fea0003800000 */
.L_x_427:
        /* <DEDUP_REMOVED lines=13> */
.L_x_430:
[----:B------:R-:W-:Y:S05]  /*19750*/  BSYNC B1 ;  /* 0x0000000000017941 */ /* 0x000fea0003800000 */
.L_x_429:
        /* <DEDUP_REMOVED lines=13> */
.L_x_432:
[----:B------:R-:W-:Y:S05]  /*19830*/  BSYNC B1 ;  /* 0x0000000000017941 */ /* 0x000fea0003800000 */
.L_x_431:
        /* <DEDUP_REMOVED lines=13> */
.L_x_434:
[----:B------:R-:W-:Y:S05]  /*19910*/  BSYNC B1 ;  /* 0x0000000000017941 */ /* 0x000fea0003800000 */
.L_x_433:
        /* <DEDUP_REMOVED lines=13> */
.L_x_436:
[----:B------:R-:W-:Y:S05]  /*199f0*/  BSYNC B1 ;  /* 0x0000000000017941 */ /* 0x000fea0003800000 */
.L_x_435:
        /* <DEDUP_REMOVED lines=13> */
.L_x_438:
[----:B------:R-:W-:Y:S05]  /*19ad0*/  BSYNC B1 ;  /* 0x0000000000017941 */ /* 0x000fea0003800000 */
.L_x_437:
        /* <DEDUP_REMOVED lines=13> */
.L_x_440:
[----:B------:R-:W-:Y:S05]  /*19bb0*/  BSYNC B1 ;  /* 0x0000000000017941 */ /* 0x000fea0003800000 */
.L_x_439:
        /* <DEDUP_REMOVED lines=13> */
.L_x_442:
[----:B------:R-:W-:Y:S05]  /*19c90*/  BSYNC B1 ;  /* 0x0000000000017941 */ /* 0x000fea0003800000 */
.L_x_441:
        /* <DEDUP_REMOVED lines=13> */
.L_x_444:
[----:B------:R-:W-:Y:S05]  /*19d70*/  BSYNC B1 ;  /* 0x0000000000017941 */ /* 0x000fea0003800000 */
.L_x_443:
        /* <DEDUP_REMOVED lines=13> */
.L_x_446:
[----:B------:R-:W-:Y:S05]  /*19e50*/  BSYNC B1 ;  /* 0x0000000000017941 */ /* 0x000fea0003800000 */
.L_x_445:
        /* <DEDUP_REMOVED lines=13> */
.L_x_448:
[----:B------:R-:W-:Y:S05]  /*19f30*/  BSYNC B1 ;  /* 0x0000000000017941 */ /* 0x000fea0003800000 */
.L_x_447:
        /* <DEDUP_REMOVED lines=13> */
.L_x_450:
[----:B------:R-:W-:Y:S05]  /*1a010*/  BSYNC B1 ;  /* 0x0000000000017941 */ /* 0x000fea0003800000 */
.L_x_449:
        /* <DEDUP_REMOVED lines=13> */
.L_x_452:
[----:B------:R-:W-:Y:S05]  /*1a0f0*/  BSYNC B1 ;  /* 0x0000000000017941 */ /* 0x000fea0003800000 */
.L_x_451:
        /* <DEDUP_REMOVED lines=13> */
.L_x_454:
[----:B------:R-:W-:Y:S05]  /*1a1d0*/  BSYNC B1 ;  /* 0x0000000000017941 */ /* 0x000fea0003800000 */
.L_x_453:
        /* <DEDUP_REMOVED lines=13> */
.L_x_456:
[----:B------:R-:W-:Y:S05]  /*1a2b0*/  BSYNC B1 ;  /* 0x0000000000017941 */ /* 0x000fea0003800000 */
.L_x_455:
        /* <DEDUP_REMOVED lines=13> */
.L_x_458:
[----:B------:R-:W-:Y:S05]  /*1a390*/  BSYNC B1 ;  /* 0x0000000000017941 */ /* 0x000fea0003800000 */
.L_x_457:
        /* <DEDUP_REMOVED lines=13> */
.L_x_460:
[----:B------:R-:W-:Y:S05]  /*1a470*/  BSYNC B1 ;  /* 0x0000000000017941 */ /* 0x000fea0003800000 */
.L_x_459:
        /* <DEDUP_REMOVED lines=13> */
.L_x_462:
[----:B------:R-:W-:Y:S05]  /*1a550*/  BSYNC B1 ;  /* 0x0000000000017941 */ /* 0x000fea0003800000 */
.L_x_461:
        /* <DEDUP_REMOVED lines=13> */
.L_x_464:
[----:B------:R-:W-:Y:S05]  /*1a630*/  BSYNC B1 ;  /* 0x0000000000017941 */ /* 0x000fea0003800000 */
.L_x_463:
        /* <DEDUP_REMOVED lines=13> */
.L_x_466:
[----:B------:R-:W-:Y:S05]  /*1a710*/  BSYNC B1 ;  /* 0x0000000000017941 */ /* 0x000fea0003800000 */
.L_x_465:
        /* <DEDUP_REMOVED lines=13> */
.L_x_468:
[----:B------:R-:W-:Y:S05]  /*1a7f0*/  BSYNC B1 ;  /* 0x0000000000017941 */ /* 0x000fea0003800000 */
.L_x_467:
        /* <DEDUP_REMOVED lines=13> */
.L_x_470:
[----:B------:R-:W-:Y:S05]  /*1a8d0*/  BSYNC B1 ;  /* 0x0000000000017941 */ /* 0x000fea0003800000 */
.L_x_469:
        /* <DEDUP_REMOVED lines=13> */
.L_x_472:
[----:B------:R-:W-:Y:S05]  /*1a9b0*/  BSYNC B1 ;  /* 0x0000000000017941 */ /* 0x000fea0003800000 */
.L_x_471:
        /* <DEDUP_REMOVED lines=13> */
.L_x_474:
[----:B------:R-:W-:Y:S05]  /*1aa90*/  BSYNC B1 ;  /* 0x0000000000017941 */ /* 0x000fea0003800000 */
.L_x_473:
        /* <DEDUP_REMOVED lines=13> */
.L_x_476:
[----:B------:R-:W-:Y:S05]  /*1ab70*/  BSYNC B1 ;  /* 0x0000000000017941 */ /* 0x000fea0003800000 */
.L_x_475:
        /* <DEDUP_REMOVED lines=13> */
.L_x_478:
[----:B------:R-:W-:Y:S05]  /*1ac50*/  BSYNC B1 ;  /* 0x0000000000017941 */ /* 0x000fea0003800000 */
.L_x_477:
        /* <DEDUP_REMOVED lines=13> */
.L_x_480:
[----:B------:R-:W-:Y:S05]  /*1ad30*/  BSYNC B1 ;  /* 0x0000000000017941 */ /* 0x000fea0003800000 */
.L_x_479:
        /* <DEDUP_REMOVED lines=13> */
.L_x_482:
[----:B------:R-:W-:Y:S05]  /*1ae10*/  BSYNC B1 ;  /* 0x0000000000017941 */ /* 0x000fea0003800000 */
.L_x_481:
        /* <DEDUP_REMOVED lines=13> */
.L_x_484:
[----:B------:R-:W-:Y:S05]  /*1aef0*/  BSYNC B1 ;  /* 0x0000000000017941 */ /* 0x000fea0003800000 */
.L_x_483:
        /* <DEDUP_REMOVED lines=13> */
.L_x_486:
[----:B------:R-:W-:Y:S05]  /*1afd0*/  BSYNC B1 ;  /* 0x0000000000017941 */ /* 0x000fea0003800000 */
.L_x_485:
        /* <DEDUP_REMOVED lines=13> */
.L_x_488:
[----:B------:R-:W-:Y:S05]  /*1b0b0*/  BSYNC B1 ;  /* 0x0000000000017941 */ /* 0x000fea0003800000 */
.L_x_487:
        /* <DEDUP_REMOVED lines=13> */
.L_x_490:
[----:B------:R-:W-:Y:S05]  /*1b190*/  BSYNC B1 ;  /* 0x0000000000017941 */ /* 0x000fea0003800000 */
.L_x_489:
        /* <DEDUP_REMOVED lines=13> */
.L_x_492:
[----:B------:R-:W-:Y:S05]  /*1b270*/  BSYNC B1 ;  /* 0x0000000000017941 */ /* 0x000fea0003800000 */
.L_x_491:
        /* <DEDUP_REMOVED lines=13> */
.L_x_494:
[----:B------:R-:W-:Y:S05]  /*1b350*/  BSYNC B1 ;  /* 0x0000000000017941 */ /* 0x000fea0003800000 */
.L_x_493:
        /* <DEDUP_REMOVED lines=13> */
.L_x_496:
[----:B------:R-:W-:Y:S05]  /*1b430*/  BSYNC B1 ;  /* 0x0000000000017941 */ /* 0x000fea0003800000 */
.L_x_495:
        /* <DEDUP_REMOVED lines=13> */
.L_x_498:
[----:B------:R-:W-:Y:S05]  /*1b510*/  BSYNC B1 ;  /* 0x0000000000017941 */ /* 0x000fea0003800000 */
.L_x_497:
        /* <DEDUP_REMOVED lines=13> */
.L_x_500:
[----:B------:R-:W-:Y:S05]  /*1b5f0*/  BSYNC B1 ;  /* 0x0000000000017941 */ /* 0x000fea0003800000 */
.L_x_499:
        /* <DEDUP_REMOVED lines=13> */
.L_x_502:
[----:B------:R-:W-:Y:S05]  /*1b6d0*/  BSYNC B1 ;  /* 0x0000000000017941 */ /* 0x000fea0003800000 */
.L_x_501:
        /* <DEDUP_REMOVED lines=13> */
.L_x_504:
[----:B------:R-:W-:Y:S05]  /*1b7b0*/  BSYNC B1 ;  /* 0x0000000000017941 */ /* 0x000fea0003800000 */
.L_x_503:
        /* <DEDUP_REMOVED lines=13> */
.L_x_506:
[----:B------:R-:W-:Y:S05]  /*1b890*/  BSYNC B1 ;  /* 0x0000000000017941 */ /* 0x000fea0003800000 */
.L_x_505:
        /* <DEDUP_REMOVED lines=13> */
.L_x_508:
[----:B------:R-:W-:Y:S05]  /*1b970*/  BSYNC B1 ;  /* 0x0000000000017941 */ /* 0x000fea0003800000 */
.L_x_507:
        /* <DEDUP_REMOVED lines=13> */
.L_x_510:
[----:B------:R-:W-:Y:S05]  /*1ba50*/  BSYNC B1 ;  /* 0x0000000000017941 */ /* 0x000fea0003800000 */
.L_x_509:
        /* <DEDUP_REMOVED lines=13> */
.L_x_512:
[----:B------:R-:W-:Y:S05]  /*1bb30*/  BSYNC B1 ;  /* 0x0000000000017941 */ /* 0x000fea0003800000 */
.L_x_511:
        /* <DEDUP_REMOVED lines=13> */
.L_x_514:
[----:B------:R-:W-:Y:S05]  /*1bc10*/  BSYNC B1 ;  /* 0x0000000000017941 */ /* 0x000fea0003800000 */
.L_x_513:
        /* <DEDUP_REMOVED lines=13> */
.L_x_516:
[----:B------:R-:W-:Y:S05]  /*1bcf0*/  BSYNC B1 ;  /* 0x0000000000017941 */ /* 0x000fea0003800000 */
.L_x_515:
        /* <DEDUP_REMOVED lines=13> */
.L_x_518:
[----:B------:R-:W-:Y:S05]  /*1bdd0*/  BSYNC B1 ;  /* 0x0000000000017941 */ /* 0x000fea0003800000 */
.L_x_517:
        /* <DEDUP_REMOVED lines=13> */
.L_x_520:
[----:B------:R-:W-:Y:S05]  /*1beb0*/  BSYNC B1 ;  /* 0x0000000000017941 */ /* 0x000fea0003800000 */
.L_x_519:
        /* <DEDUP_REMOVED lines=13> */
.L_x_522:
[----:B------:R-:W-:Y:S05]  /*1bf90*/  BSYNC B1 ;  /* 0x0000000000017941 */ /* 0x000fea0003800000 */
.L_x_521:
        /* <DEDUP_REMOVED lines=13> */
.L_x_524:
[----:B------:R-:W-:Y:S05]  /*1c070*/  BSYNC B1 ;  /* 0x0000000000017941 */ /* 0x000fea0003800000 */
.L_x_523:
        /* <DEDUP_REMOVED lines=13> */
.L_x_526:
[----:B------:R-:W-:Y:S05]  /*1c150*/  BSYNC B1 ;  /* 0x0000000000017941 */ /* 0x000fea0003800000 */
.L_x_525:
        /* <DEDUP_REMOVED lines=13> */
.L_x_528:
[----:B------:R-:W-:Y:S05]  /*1c230*/  BSYNC B1 ;  /* 0x0000000000017941 */ /* 0x000fea0003800000 */
.L_x_527:
        /* <DEDUP_REMOVED lines=13> */
.L_x_530:
[----:B------:R-:W-:Y:S05]  /*1c310*/  BSYNC B1 ;  /* 0x0000000000017941 */ /* 0x000fea0003800000 */
.L_x_529:
        /* <DEDUP_REMOVED lines=13> */
.L_x_532:
[----:B------:R-:W-:Y:S05]  /*1c3f0*/  BSYNC B1 ;  /* 0x0000000000017941 */ /* 0x000fea0003800000 */
.L_x_531:
        /* <DEDUP_REMOVED lines=13> */
.L_x_534:
[----:B------:R-:W-:Y:S05]  /*1c4d0*/  BSYNC B1 ;  /* 0x0000000000017941 */ /* 0x000fea0003800000 */
.L_x_533:
        /* <DEDUP_REMOVED lines=13> */
.L_x_536:
[----:B------:R-:W-:Y:S05]  /*1c5b0*/  BSYNC B1 ;  /* 0x0000000000017941 */ /* 0x000fea0003800000 */
.L_x_535:
        /* <DEDUP_REMOVED lines=13> */
.L_x_538:
[----:B------:R-:W-:Y:S05]  /*1c690*/  BSYNC B1 ;  /* 0x0000000000017941 */ /* 0x000fea0003800000 */
.L_x_537:
        /* <DEDUP_REMOVED lines=13> */
.L_x_540:
[----:B------:R-:W-:Y:S05]  /*1c770*/  BSYNC B1 ;  /* 0x0000000000017941 */ /* 0x000fea0003800000 */
.L_x_539:
[----:B--234-:R-:W2:Y:S01]  /*1c780*/  LDL.LU R3, [R1+0x44c] ;  /* 0x00044c0001037983 */ /* 0x01cea20000300800 */
        /* <DEDUP_REMOVED lines=12> */
.L_x_542:
[----:B------:R-:W-:Y:S05]  /*1c850*/  BSYNC B1 ;  /* 0x0000000000017941 */ /* 0x000fea0003800000 */
.L_x_541:
[----:B--2---:R-:W2:Y:S01]  /*1c860*/  LDL.LU R3, [R1+0x450] ;  /* 0x0004500001037983 */ /* 0x004ea20000300800 */
        /* <DEDUP_REMOVED lines=12> */
.L_x_544:
[----:B------:R-:W-:Y:S05]  /*1c930*/  BSYNC B1 ;  /* 0x0000000000017941 */ /* 0x000fea0003800000 */
.L_x_543:
[----:B------:R-:W-:Y:S05]  /*1c940*/  @P1 BRA `(.L_x_545) ;  /* 0x00000048008c1947 */ /* 0x000fea0003800000 */
[----:B------:R-:W2:Y:S01]  /*1c950*/  LDL.LU R2, [R1+0x454] ;  /* 0x0004540001027983 */ /* 0x000ea20000300800 */
[----:B-----5:R-:W-:-:S04]  /*1c960*/  LOP3.LUT R0, R0, 0xff, RZ, 0xc0, !PT ;  /* 0x000000ff00007812 */ /* 0x020fc800078ec0ff */
[----:B------:R-:W-:-:S05]  /*1c970*/  F2FP.F16.E5M2.UNPACK_B R0, R0 ;  /* 0x00000000ff00723e */ /* 0x000fca00020004ff */
[----:B------:R-:W-:-:S05]  /*1c980*/  HADD2.F32 R0, -RZ, R0.H0_H0 ;  /* 0x20000000ff007230 */ /* 0x000fca0000004100 */
[----:B------:R-:W-:-:S04]  /*1c990*/  FMUL R0, R0, UR21 ;  /* 0x0000001500007c20 */ /* 0x000fc80008400000 */
[----:B--2---:R-:W-:-:S05]  /*1c9a0*/  FFMA R0, R2, UR20, R0 ;  /* 0x0000001402007c23 */ /* 0x004fca0008000000 */
[----:B------:R-:W-:-:S05]  /*1c9b0*/  F2FP.SATFINITE.E5M2.F32.PACK_AB_MERGE_C R3, RZ, R0, RZ ;  /* 0x00000000ff03723e */ /* 0x000fca00048060ff */
[----:B------:R2:W-:Y:S01]  /*1c9c0*/  STG.E.U8 desc[UR18][R26.64+0xf9], R3 ;  /* 0x0000f9031a007986 */ /* 0x0005e2000c101112 */
[----:B------:R-:W-:Y:S05]  /*1c9d0*/  BRA `(.L_x_545) ;  /* 0x0000004800687947 */ /* 0x000fea0003800000 */
.L_x_32:
[----:B------:R-:W-:Y:S01]  /*1c9e0*/  ISETP.GE.AND P3, PT, R32, 0x1, PT ;  /* 0x000000012000780c */ /* 0x000fe20003f66270 */
[----:B------:R-:W-:Y:S01]  /*1c9f0*/  FMUL R4, R4, UR20 ;  /* 0x0000001404047c20 */ /* 0x000fe20008400000 */
[----:B------:R-:W4:Y:S02]  /*1ca00*/  LDL.LU R35, [R1+0x200] ;  /* 0x0002000001237983 */ /* 0x000f240000300800 */
[----:B------:R-:W-:Y:S02]  /*1ca10*/  ISETP.LT.OR P0, PT, R0, 0x1, !P3 ;  /* 0x000000010000780c */ /* 0x000fe40005f01670 */
[----:B------:R-:W-:Y:S01]  /*1ca20*/  F2FP.SATFINITE.E5M2.F32.PACK_AB_MERGE_C R4, RZ, R4, RZ ;  /* 0x00000004ff04723e */ /* 0x000fe200048060ff */
[----:B------:R-:W-:Y:S01]  /*1ca30*/  FMUL R5, R5, UR20 ;  /* 0x0000001405057c20 */ /* 0x000fe20008400000 */
[----:B------:R-:W-:Y:S01]  /*1ca40*/  ISETP.GE.AND P2, PT, R32, 0x9, PT ;  /* 0x000000092000780c */ /* 0x000fe20003f46270 */
[----:B------:R-:W-:Y:S01]  /*1ca50*/  FMUL R6, R6, UR20 ;  /* 0x0000001406067c20 */ /* 0x000fe20008400000 */
[----:B------:R-:W-:Y:S01]  /*1ca60*/  FMUL R7, R7, UR20 ;  /* 0x0000001407077c20 */ /* 0x000fe20008400000 */
[----:B------:R-:W-:Y:S01]  /*1ca70*/  ISETP.LT.OR P1, PT, R0, 0x9, !P3 ;  /* 0x000000090000780c */ /* 0x000fe20005f21670 */
[----:B------:R-:W-:Y:S01]  /*1ca80*/  FMUL R8, R8, UR20 ;  /* 0x0000001408087c20 */ /* 0x000fe20008400000 */
[----:B------:R-:W-:Y:S01]  /*1ca90*/  FMUL R9, R9, UR20 ;  /* 0x0000001409097c20 */ /* 0x000fe20008400000 */
[----:B------:R-:W-:Y:S01]  /*1caa0*/  FMUL R10, R10, UR20 ;  /* 0x000000140a0a7c20 */ /* 0x000fe20008400000 */
[----:B------:R-:W-:Y:S01]  /*1cab0*/  FMUL R11, R11, UR20 ;  /* 0x000000140b0b7c20 */ /* 0x000fe20008400000 */
[----:B------:R-:W-:Y:S01]  /*1cac0*/  FMUL R12, R12, UR20 ;  /* 0x000000140c0c7c20 */ /* 0x000fe20008400000 */
[----:B------:R-:W-:Y:S01]  /*1cad0*/  @!P0 STG.E.U8 desc[UR18][R2.64], R4 ;  /* 0x0000000402008986 */ /* 0x000fe2000c101112 */
[----:B------:R-:W-:-:S02]  /*1cae0*/  ISETP.LT.OR P0, PT, R0, 0x2, !P3 ;  /* 0x000000020000780c */ /* 0x000fc40005f01670 */
[----:B------:R-:W-:Y:S01]  /*1caf0*/  F2FP.SATFINITE.E5M2.F32.PACK_AB_MERGE_C R5, RZ, R5, RZ ;  /* 0x00000005ff05723e */ /* 0x000fe200048060ff */
[----:B------:R-:W-:Y:S01]  /*1cb00*/  FMUL R13, R13, UR20 ;  /* 0x000000140d0d7c20 */ /* 0x000fe20008400000 */
[----:B------:R-:W-:Y:S01]  /*1cb10*/  F2FP.SATFINITE.E5M2.F32.PACK_AB_MERGE_C R6, RZ, R6, RZ ;  /* 0x00000006ff06723e */ /* 0x000fe200048060ff */
[----:B------:R-:W-:Y:S01]  /*1cb20*/  FMUL R14, R14, UR20 ;  /* 0x000000140e0e7c20 */ /* 0x000fe20008400000 */
[----:B------:R-:W-:Y:S01]  /*1cb30*/  FMUL R15, R15, UR20 ;  /* 0x000000140f0f7c20 */ /* 0x000fe20008400000 */
[----:B------:R-:W-:Y:S01]  /*1cb40*/  FMUL R16, R16, UR20 ;  /* 0x0000001410107c20 */ /* 0x000fe20008400000 */
[----:B------:R-:W-:Y:S01]  /*1cb50*/  FMUL R17, R17, UR20 ;  /* 0x0000001411117c20 */ /* 0x000fe20008400000 */
[----:B------:R-:W-:Y:S01]  /*1cb60*/  FMUL R18, R18, UR20 ;  /* 0x0000001412127c20 */ /* 0x000fe20008400000 */
[----:B------:R-:W-:Y:S01]  /*1cb70*/  FMUL R19, R19, UR20 ;  /* 0x0000001413137c20 */ /* 0x000fe20008400000 */
[----:B------:R-:W-:Y:S01]  /*1cb80*/  FMUL R20, R20, UR20 ;  /* 0x0000001414147c20 */ /* 0x000fe20008400000 */
[----:B------:R-:W-:Y:S01]  /*1cb90*/  FMUL R21, R21, UR20 ;  /* 0x0000001415157c20 */ /* 0x000fe20008400000 */
[----:B------:R0:W-:Y:S01]  /*1cba0*/  @!P0 STG.E.U8 desc[UR18][R2.64+0x1], R5 ;  /* 0x0000010502008986 */ /* 0x0001e2000c101112 */
[----:B------:R-:W-:-:S02]  /*1cbb0*/  ISETP.LT.OR P0, PT, R0, 0x1, !P2 ;  /* 0x000000010000780c */ /* 0x000fc40005701670 */
[----:B------:R-:W-:Y:S01]  /*1cbc0*/  F2FP.SATFINITE.E5M2.F32.PACK_AB_MERGE_C R7, RZ, R7, RZ ;  /* 0x00000007ff07723e */ /* 0x000fe200048060ff */
[----:B------:R-:W5:Y:S01]  /*1cbd0*/  LDL.LU R34, [R1+0x204] ;  /* 0x0002040001227983 */ /* 0x000f620000300800 */
[----:B------:R-:W-:Y:S02]  /*1cbe0*/  F2FP.SATFINITE.E5M2.F32.PACK_AB_MERGE_C R8, RZ, R8, RZ ;  /* 0x00000008ff08723e */ /* 0x000fe400048060ff */
[----:B------:R-:W-:Y:S01]  /*1cbf0*/  F2FP.SATFINITE.E5M2.F32.PACK_AB_MERGE_C R9, RZ, R9, RZ ;  /* 0x00000009ff09723e */ /* 0x000fe200048060ff */
[----:B------:R-:W2:Y:S01]  /*1cc00*/  LDL.LU R38, [R1+0x208] ;  /* 0x0002080001267983 */ /* 0x000ea20000300800 */
[----:B------:R-:W-:Y:S02]  /*1cc10*/  ISETP.LT.OR P5, PT, R0, 0xa, !P2 ;  /* 0x0000000a0000780c */ /* 0x000fe400057a1670 */
[----:B------:R-:W-:Y:S01]  /*1cc20*/  F2FP.SATFINITE.E5M2.F32.PACK_AB_MERGE_C R10, RZ, R10, RZ ;  /* 0x0000000aff0a723e */ /* 0x000fe200048060ff */
[----:B------:R-:W-:Y:S01]  /*1cc30*/  FMUL R22, R22, UR20 ;  /* 0x0000001416167c20 */ /* 0x000fe20008400000 */
[----:B------:R-:W-:Y:S01]  /*1cc40*/  F2FP.SATFINITE.E5M2.F32.PACK_AB_MERGE_C R11, RZ, R11, RZ ;  /* 0x0000000bff0b723e */ /* 0x000fe200048060ff */
[----:B------:R-:W-:Y:S01]  /*1cc50*/  @!P0 STG.E.U8 desc[UR18][R24.64], R6 ;  /* 0x0000000618008986 */ /* 0x000fe2000c101112 */
[----:B------:R-:W-:-:S02]  /*1cc60*/  ISETP.LT.OR P0, PT, R0, 0x2, !P2 ;  /* 0x000000020000780c */ /* 0x000fc40005701670 */
[----:B------:R-:W-:Y:S01]  /*1cc70*/  F2FP.SATFINITE.E5M2.F32.PACK_AB_MERGE_C R12, RZ, R12, RZ ;  /* 0x0000000cff0c723e */ /* 0x000fe200048060ff */
[----:B------:R-:W3:Y:S01]  /*1cc80*/  LDL.LU R37, [R1+0x20c] ;  /* 0x00020c0001257983 */ /* 0x000ee20000300800 */
[----:B------:R-:W-:Y:S02]  /*1cc90*/  F2FP.SATFINITE.E5M2.F32.PACK_AB_MERGE_C R13, RZ, R13, RZ ;  /* 0x0000000dff0d723e */ /* 0x000fe400048060ff */
[----:B------:R-:W-:Y:S01]  /*1cca0*/  F2FP.SATFINITE.E5M2.F32.PACK_AB_MERGE_C R14, RZ, R14, RZ ;  /* 0x0000000eff0e723e */ /* 0x000fe200048060ff */
[----:B------:R-:W-:Y:S01]  /*1ccb0*/  FMUL R23, R23, UR20 ;  /* 0x0000001417177c20 */ /* 0x000fe20008400000 */
[----:B------:R-:W-:Y:S01]  /*1ccc0*/  F2FP.SATFINITE.E5M2.F32.PACK_AB_MERGE_C R15, RZ, R15, RZ ;  /* 0x0000000fff0f723e */ /* 0x000fe200048060ff */
[----:B------:R-:W5:Y:S04]  /*1ccd0*/  LDL.LU R33, [R1+0x210] ;  /* 0x0002100001217983 */ /* 0x000f680000300800 */
[----:B------:R1:W-:Y:S01]  /*1cce0*/  @!P0 STG.E.U8 desc[UR18][R24.64+0x1], R7 ;  /* 0x0000010718008986 */ /* 0x0003e2000c101112 */
[----:B------:R-:W-:-:S03]  /*1ccf0*/  ISETP.LT.OR P0, PT, R0, 0xa, !P3 ;  /* 0x0000000a0000780c */ /* 0x000fc60005f01670 */
[----:B------:R-:W-:Y:S01]  /*1cd00*/  @!P1 STG.E.U8 desc[UR18][R2.64+0x8], R8 ;  /* 0x0000080802009986 */ /* 0x000fe2000c101112 */
[----:B------:R-:W-:Y:S02]  /*1cd10*/  ISETP.LT.OR P1, PT, R0, 0x9, !P2 ;  /* 0x000000090000780c */ /* 0x000fe40005721670 */
[----:B------:R-:W-:Y:S01]  /*1cd20*/  F2FP.SATFINITE.E5M2.F32.PACK_AB_MERGE_C R16, RZ, R16, RZ ;  /* 0x00000010ff10723e */ /* 0x000fe200048060ff */
[----:B------:R-:W-:Y:S01]  /*1cd30*/  FMUL R152, R152, UR20 ;  /* 0x0000001498987c20 */ /* 0x000fe20008400000 */
[----:B------:R-:W-:Y:S01]  /*1cd40*/  F2FP.SATFINITE.E5M2.F32.PACK_AB_MERGE_C R17, RZ, R17, RZ ;  /* 0x00000011ff11723e */ /* 0x000fe200048060ff */
[----:B------:R-:W3:Y:S04]  /*1cd50*/  LDL.LU R31, [R1+0x214] ;  /* 0x00021400011f7983 */ /* 0x000ee80000300800 */
[----:B------:R-:W-:Y:S01]  /*1cd60*/  @!P0 STG.E.U8 desc[UR18][R2.64+0x9], R9 ;  /* 0x0000090902008986 */ /* 0x000fe2000c101112 */
[----:B------:R-:W-:-:S03]  /*1cd70*/  ISETP.LT.OR P0, PT, R0, 0x11, !P3 ;  /* 0x000000110000780c */ /* 0x000fc60005f01670 */
[----:B------:R-:W-:Y:S01]  /*1cd80*/  @!P1 STG.E.U8 desc[UR18][R24.64+0x8], R10 ;  /* 0x0000080a18009986 */ /* 0x000fe2000c101112 */
[----:B------:R-:W-:-:S03]  /*1cd90*/  ISETP.LT.OR P1, PT, R0, 0x12, !P3 ;  /* 0x000000120000780c */ /* 0x000fc60005f21670 */
[----:B------:R-:W-:Y:S01]  /*1cda0*/  @!P5 STG.E.U8 desc[UR18][R24.64+0x9], R11 ;  /* 0x0000090b1800d986 */ /* 0x000fe2000c101112 */
[C---:B------:R-:W-:Y:S02]  /*1cdb0*/  ISETP.LT.OR P5, PT, R0.reuse, 0x11, !P2 ;  /* 0x000000110000780c */ /* 0x040fe400057a1670 */
[----:B------:R-:W-:Y:S01]  /*1cdc0*/  F2FP.SATFINITE.E5M2.F32.PACK_AB_MERGE_C R18, RZ, R18, RZ ;  /* 0x00000012ff12723e */ /* 0x000fe200048060ff */
[----:B------:R-:W3:Y:S01]  /*1cdd0*/  LDL.LU R30, [R1+0x218] ;  /* 0x00021800011e7983 */ /* 0x000ee20000300800 */
[----:B------:R-:W-:Y:S01]  /*1cde0*/  F2FP.SATFINITE.E5M2.F32.PACK_AB_MERGE_C R19, RZ, R19, RZ ;  /* 0x00000013ff13723e */ /* 0x000fe200048060ff */
[----:B------:R-:W-:Y:S01]  /*1cdf0*/  FMUL R153, R153, UR20 ;  /* 0x0000001499997c20 */ /* 0x000fe20008400000 */
[----:B------:R-:W-:Y:S01]  /*1ce00*/  F2FP.SATFINITE.E5M2.F32.PACK_AB_MERGE_C R20, RZ, R20, RZ ;  /* 0x00000014ff14723e */ /* 0x000fe200048060ff */
[----:B------:R-:W-:Y:S01]  /*1ce10*/  @!P0 STG.E.U8 desc[UR18][R2.64+0x10], R12 ;  /* 0x0000100c02008986 */ /* 0x000fe2000c101112 */
[----:B------:R-:W-:Y:S01]  /*1ce20*/  ISETP.LT.OR P0, PT, R0, 0x12, !P2 ;  /* 0x000000120000780c */ /* 0x000fe20005701670 */
[----:B------:R-:W-:Y:S01]  /*1ce30*/  FMUL R154, R154, UR20 ;  /* 0x000000149a9a7c20 */ /* 0x000fe20008400000 */
[----:B------:R-:W-:Y:S01]  /*1ce40*/  F2FP.SATFINITE.E5M2.F32.PACK_AB_MERGE_C R21, RZ, R21, RZ ;  /* 0x00000015ff15723e */ /* 0x000fe200048060ff */
[----:B------:R-:W-:Y:S01]  /*1ce50*/  @!P1 STG.E.U8 desc[UR18][R2.64+0x11], R13 ;  /* 0x0000110d02009986 */ /* 0x000fe2000c101112 */
[C---:B------:R-:W-:Y:S01]  /*1ce60*/  ISETP.LT.OR P1, PT, R0.reuse, 0x19, !P3 ;  /* 0x000000190000780c */ /* 0x040fe20005f21670 */
[----:B------:R-:W-:Y:S01]  /*1ce70*/  FMUL R155, R155, UR20 ;  /* 0x000000149b9b7c20 */ /* 0x000fe20008400000 */
[----:B------:R-:W-:Y:S01]  /*1ce80*/  F2FP.SATFINITE.E5M2.F32.PACK_AB_MERGE_C R22, RZ, R22, RZ ;  /* 0x00000016ff16723e */ /* 0x000fe200048060ff */
[----:B------:R-:W-:Y:S01]  /*1ce90*/  @!P5 STG.E.U8 desc[UR18][R24.64+0x10], R14 ;  /* 0x0000100e1800d986 */ /* 0x000fe2000c101112 */
[----:B------:R-:W-:Y:S01]  /*1cea0*/  ISETP.LT.OR P5, PT, R0, 0x1a, !P3 ;  /* 0x0000001a0000780c */ /* 0x000fe20005fa1670 */
[----:B------:R-:W-:Y:S01]  /*1ceb0*/  FMUL R156, R156, UR20 ;  /* 0x000000149c9c7c20 */ /* 0x000fe20008400000 */
[----:B------:R-:W-:Y:S01]  /*1cec0*/  F2FP.SATFINITE.E5M2.F32.PACK_AB_MERGE_C R23, RZ, R23, RZ ;  /* 0x00000017ff17723e */ /* 0x000fe200048060ff */
[----:B------:R-:W-:Y:S01]  /*1ced0*/  FMUL R157, R157, UR20 ;  /* 0x000000149d9d7c20 */ /* 0x000fe20008400000 */
[----:B------:R-:W-:Y:S01]  /*1cee0*/  F2FP.SATFINITE.E5M2.F32.PACK_AB_MERGE_C R152, RZ, R152, RZ ;  /* 0x00000098ff98723e */ /* 0x000fe200048060ff */
[----:B------:R-:W-:Y:S01]  /*1cef0*/  @!P0 STG.E.U8 desc[UR18][R24.64+0x11], R15 ;  /* 0x0000110f18008986 */ /* 0x000fe2000c101112 */
[----:B------:R-:W-:Y:S01]  /*1cf00*/  ISETP.LT.OR P0, PT, R0, 0x19, !P2 ;  /* 0x000000190000780c */ /* 0x000fe20005701670 */
[----:B------:R-:W-:Y:S01]  /*1cf10*/  FMUL R158, R158, UR20 ;  /* 0x000000149e9e7c20 */ /* 0x000fe20008400000 */
[C---:B------:R-:W-:Y:S01]  /*1cf20*/  ISETP.LT.OR P6, PT, R0.reuse, 0x2a, !P2 ;  /* 0x0000002a0000780c */ /* 0x040fe200057c1670 */
        /* <DEDUP_REMOVED lines=57> */
[----:B0-----:R-:W-:Y:S01]  /*1d2c0*/  F2FP.SATFINITE.E5M2.F32.PACK_AB_MERGE_C R5, RZ, R168, RZ ;  /* 0x000000a8ff05723e */ /* 0x001fe200048060ff */
[----:B------:R-:W-:Y:S01]  /*1d2d0*/  @!P1 STG.E.U8 desc[UR18][R2.64+0x31], R157 ;  /* 0x0000319d02009986 */ /* 0x000fe2000c101112 */
[C---:B------:R-:W-:Y:S01]  /*1d2e0*/  ISETP.LT.OR P1, PT, R0.reuse, 0x3a, !P3 ;  /* 0x0000003a0000780c */ /* 0x040fe20005f21670 */
[----:B------:R-:W-:Y:S01]  /*1d2f0*/  FMUL R175, R175, UR20 ;  /* 0x00000014afaf7c20 */ /* 0x000fe20008400000 */
[----:B------:R-:W-:Y:S01]  /*1d300*/  F2FP.SATFINITE.E5M2.F32.PACK_AB_MERGE_C R169, RZ, R169, RZ ;  /* 0x000000a9ffa9723e */ /* 0x000fe200048060ff */
[----:B------:R-:W-:Y:S01]  /*1d310*/  @!P5 STG.E.U8 desc[UR18][R24.64+0x30], R158 ;  /* 0x0000309e1800d986 */ /* 0x000fe2000c101112 */
[----:B------:R-:W-:Y:S01]  /*1d320*/  ISETP.LT.OR P5, PT, R0, 0x39, !P2 ;  /* 0x000000390000780c */ /* 0x000fe200057a1670 */
[----:B------:R-:W-:Y:S01]  /*1d330*/  FMUL R176, R176, UR20 ;  /* 0x00000014b0b07c20 */ /* 0x000fe20008400000 */
[----:B-1----:R-:W-:Y:S01]  /*1d340*/  F2FP.SATFINITE.E5M2.F32.PACK_AB_MERGE_C R7, RZ, R170, RZ ;  /* 0x000000aaff07723e */ /* 0x002fe200048060ff */
        /* <DEDUP_REMOVED lines=23> */
[----:B------:R-:W-:Y:S01]  /*1d4c0*/  FMUL R183, R183, UR20 ;  /* 0x00000014b7b77c20 */ /* 0x000fe20008400000 */
        /* <DEDUP_REMOVED lines=12> */
[----:B------:R0:W-:Y:S01]  /*1d590*/  @!P0 STG.E.U8 desc[UR18][R2.64+0x48], R5 ;  /* 0x0000480502008986 */ /* 0x0001e2000c101112 */
[----:B------:R-:W-:Y:S01]  /*1d5a0*/  ISETP.LT.OR P0, PT, R0, 0x51, !P3 ;  /* 0x000000510000780c */ /* 0x000fe20005f01670 */
[----:B------:R-:W-:Y:S01]  /*1d5b0*/  FMUL R188, R188, UR20 ;  /* 0x00000014bcbc7c20 */ /* 0x000fe20008400000 */
[----:B------:R-:W-:Y:S01]  /*1d5c0*/  F2FP.SATFINITE.E5M2.F32.PACK_AB_MERGE_C R185, RZ, R185, RZ ;  /* 0x000000b9ffb9723e */ /* 0x000fe200048060ff */
[----:B------:R-:W-:Y:S01]  /*1d5d0*/  @!P1 STG.E.U8 desc[UR18][R2.64+0x49], R169 ;  /* 0x000049a902009986 */ /* 0x000fe2000c101112 */
[C---:B------:R-:W-:Y:S01]  /*1d5e0*/  ISETP.LT.OR P1, PT, R0.reuse, 0x52, !P3 ;  /* 0x000000520000780c */ /* 0x040fe20005f21670 */
[----:B------:R-:W-:Y:S01]  /*1d5f0*/  FMUL R189, R189, UR20 ;  /* 0x00000014bdbd7c20 */ /* 0x000fe20008400000 */
[----:B------:R-:W-:Y:S01]  /*1d600*/  F2FP.SATFINITE.E5M2.F32.PACK_AB_MERGE_C R187, RZ, R187, RZ ;  /* 0x000000bbffbb723e */ /* 0x000fe200048060ff */
[----:B------:R1:W-:Y:S01]  /*1d610*/  @!P5 STG.E.U8 desc[UR18][R24.64+0x48], R7 ;  /* 0x000048071800d986 */ /* 0x0003e2000c101112 */
[----:B------:R-:W-:Y:S01]  /*1d620*/  ISETP.LT.OR P5, PT, R0, 0x51, !P2 ;  /* 0x000000510000780c */ /* 0x000fe200057a1670 */
[----:B------:R-:W-:Y:S01]  /*1d630*/  FMUL R190, R190, UR20 ;  /* 0x00000014bebe7c20 */ /* 0x000fe20008400000 */
[----:B------:R-:W-:Y:S01]  /*1d640*/  FMUL R191, R191, UR20 ;  /* 0x00000014bfbf7c20 */ /* 0x000fe20008400000 */
[----:B0-----:R-:W-:Y:S01]  /*1d650*/  F2FP.SATFINITE.E5M2.F32.PACK_AB_MERGE_C R5, RZ, R172, RZ ;  /* 0x000000acff05723e */ /* 0x001fe200048060ff */
[----:B------:R-:W-:Y:S01]  /*1d660*/  @!P6 STG.E.U8 desc[UR18][R24.64+0x49], R171 ;  /* 0x000049ab1800e986 */ /* 0x000fe2000c101112 */
[----:B------:R-:W-:Y:S01]  /*1d670*/  ISETP.LT.OR P6, PT, R0, 0x52, !P2 ;  /* 0x000000520000780c */ /* 0x000fe200057c1670 */
[----:B------:R-:W-:Y:S01]  /*1d680*/  FMUL R192, R192, UR20 ;  /* 0x00000014c0c07c20 */ /* 0x000fe20008400000 */
[----:B------:R-:W-:Y:S01]  /*1d690*/  F2FP.SATFINITE.E5M2.F32.PACK_AB_MERGE_C R189, RZ, R189, RZ ;  /* 0x000000bdffbd723e */ /* 0x000fe200048060ff */
[----:B------:R0:W-:Y:S01]  /*1d6a0*/  @!P0 STG.E.U8 desc[UR18][R2.64+0x50], R5 ;  /* 0x0000500502008986 */ /* 0x0001e2000c101112 */
[C---:B------:R-:W-:Y:S01]  /*1d6b0*/  ISETP.LT.OR P0, PT, R0.reuse, 0x59, !P3 ;  /* 0x000000590000780c */ /* 0x040fe20005f01670 */
[----:B------:R-:W-:Y:S01]  /*1d6c0*/  FMUL R193, R193, UR20 ;  /* 0x00000014c1c17c20 */ /* 0x000fe20008400000 */
[----:B-1----:R-:W-:Y:S01]  /*1d6d0*/  F2FP.SATFINITE.E5M2.F32.PACK_AB_MERGE_C R7, RZ, R174, RZ ;  /* 0x000000aeff07723e */ /* 0x002fe200048060ff */
[----:B------:R-:W-:Y:S01]  /*1d6e0*/  @!P1 STG.E.U8 desc[UR18][R2.64+0x51], R173 ;  /* 0x000051ad02009986 */ /* 0x000fe2000c101112 */
[----:B------:R-:W-:Y:S01]  /*1d6f0*/  ISETP.LT.OR P1, PT, R0, 0x5a, !P3 ;  /* 0x0000005a0000780c */ /* 0x000fe20005f21670 */
        /* <DEDUP_REMOVED lines=8> */
[C---:B------:R-:W-:Y:S01]  /*1d780*/  ISETP.LT.OR P6, PT, R0.reuse, 0x5a, !P2 ;  /* 0x0000005a0000780c */ /* 0x040fe200057c1670 */
[----:B------:R-:W-:Y:S01]  /*1d790*/  FMUL R197, R197, UR20 ;  /* 0x00000014c5c57c20 */ /* 0x000fe20008400000 */
[----:B------:R-:W-:Y:S01]  /*1d7a0*/  F2FP.SATFINITE.E5M2.F32.PACK_AB_MERGE_C R193, RZ, R193, RZ ;  /* 0x000000c1ffc1723e */ /* 0x000fe200048060ff */
[----:B------:R0:W-:Y:S01]  /*1d7b0*/  @!P0 STG.E.U8 desc[UR18][R2.64+0x58], R5 ;  /* 0x0000580502008986 */ /* 0x0001e2000c101112 */
[----:B------:R-:W-:Y:S01]  /*1d7c0*/  ISETP.LT.OR P0, PT, R0, 0x61, !P3 ;  /* 0x000000610000780c */ /* 0x000fe20005f01670 */
[----:B------:R-:W-:Y:S01]  /*1d7d0*/  FMUL R198, R198, UR20 ;  /* 0x00000014c6c67c20 */ /* 0x000fe20008400000 */
[----:B-1----:R-:W-:Y:S01]  /*1d7e0*/  F2FP.SATFINITE.E5M2.F32.PACK_AB_MERGE_C R7, RZ, R178, RZ ;  /* 0x000000b2ff07723e */ /* 0x002fe200048060ff */
[----:B------:R-:W-:Y:S01]  /*1d7f0*/  @!P1 STG.E.U8 desc[UR18][R2.64+0x59], R177 ;  /* 0x000059b102009986 */ /* 0x000fe2000c101112 */
[C---:B------:R-:W-:Y:S01]  /*1d800*/  ISETP.LT.OR P1, PT, R0.reuse, 0x62, !P3 ;  /* 0x000000620000780c */ /* 0x040fe20005f21670 */
[----:B------:R-:W-:Y:S01]  /*1d810*/  FMUL R199, R199, UR20 ;  /* 0x00000014c7c77c20 */ /* 0x000fe20008400000 */
[----:B------:R-:W-:Y:S01]  /*1d820*/  F2FP.SATFINITE.E5M2.F32.PACK_AB_MERGE_C R195, RZ, R195, RZ ;  /* 0x000000c3ffc3723e */ /* 0x000fe200048060ff */
[----:B------:R1:W-:Y:S01]  /*1d830*/  @!P5 STG.E.U8 desc[UR18][R24.64+0x58], R7 ;  /* 0x000058071800d986 */ /* 0x0003e2000c101112 */
[----:B------:R-:W-:Y:S01]  /*1d840*/  ISETP.LT.OR P5, PT, R0, 0x61, !P2 ;  /* 0x000000610000780c */ /* 0x000fe200057a1670 */
[----:B------:R-:W-:Y:S01]  /*1d850*/  FMUL R200, R200, UR20 ;  /* 0x00000014c8c87c20 */ /* 0x000fe20008400000 */
[----:B------:R-:W-:Y:S01]  /*1d860*/  F2FP.SATFINITE.E5M2.F32.PACK_AB_MERGE_C R197, RZ, R197, RZ ;  /* 0x000000c5ffc5723e */ /* 0x000fe200048060ff */
[----:B------:R-:W-:Y:S01]  /*1d870*/  @!P6 STG.E.U8 desc[UR18][R24.64+0x59], R179 ;  /* 0x000059b31800e986 */ /* 0x000fe2000c101112 */
[----:B0-----:R-:W-:Y:S01]  /*1d880*/  F2FP.SATFINITE.E5M2.F32.PACK_AB_MERGE_C R5, RZ, R180, RZ ;  /* 0x000000b4ff05723e */ /* 0x001fe200048060ff */
[----:B------:R-:W-:Y:S01]  /*1d890*/  FMUL R201, R201, UR20 ;  /* 0x00000014c9c97c20 */ /* 0x000fe20008400000 */
        /* <DEDUP_REMOVED lines=20> */
[----:B------:R-:W-:Y:S01]  /*1d9e0*/  FMUL R208, R208, UR20 ;  /* 0x00000014d0d07c20 */ /* 0x000fe20008400000 */
        /* <DEDUP_REMOVED lines=96> */
[----:B----4-:R-:W-:Y:S01]  /*1dff0*/  FMUL R4, R35, UR20 ;  /* 0x0000001423047c20 */ /* 0x010fe20008400000 */
[----:B------:R-:W-:Y:S01]  /*1e000*/  FMUL R236, R236, UR20 ;  /* 0x00000014ecec7c20 */ /* 0x000fe20008400000 */
[----:B------:R1:W-:Y:S01]  /*1e010*/  @!P5 STG.E.U8 desc[UR18][R24.64+0x90], R7 ;  /* 0x000090071800d986 */ /* 0x0003e2000c101112 */
[----:B------:R-:W-:Y:S01]  /*1e020*/  ISETP.LT.OR P5, PT, R0, 0x99, !P2 ;  /* 0x000000990000780c */ /* 0x000fe200057a1670 */
[----:B------:R-:W-:Y:S01]  /*1e030*/  FMUL R237, R237, UR20 ;  /* 0x00000014eded7c20 */ /* 0x000fe20008400000 */
[----:B------:R-:W-:Y:S01]  /*1e040*/  F2FP.SATFINITE.E5M2.F32.PACK_AB_MERGE_C R233, RZ, R233, RZ ;  /* 0x000000e9ffe9723e */ /* 0x000fe200048060ff */
[----:B------:R-:W-:Y:S01]  /*1e050*/  @!P6 STG.E.U8 desc[UR18][R24.64+0x91], R207 ;  /* 0x000091cf1800e986 */ /* 0x000fe2000c101112 */
[----:B0-----:R-:W-:-:S02]  /*1e060*/  F2FP.SATFINITE.E5M2.F32.PACK_AB_MERGE_C R5, RZ, R208, RZ ;  /* 0x000000d0ff05723e */ /* 0x001fc400048060ff */
[----:B------:R-:W-:Y:S01]  /*1e070*/  ISETP.LT.OR P6, PT, R0, 0x9a, !P2 ;  /* 0x0000009a0000780c */ /* 0x000fe200057c1670 */
[----:B------:R-:W4:Y:S01]  /*1e080*/  LDL.LU R36, [R1+0x21c] ;  /* 0x00021c0001247983 */ /* 0x000f220000300800 */
[----:B------:R-:W-:-:S03]  /*1e090*/  F2FP.SATFINITE.E5M2.F32.PACK_AB_MERGE_C R235, RZ, R235, RZ ;  /* 0x000000ebffeb723e */ /* 0x000fc600048060ff */
[----:B------:R0:W-:Y:S01]  /*1e0a0*/  @!P0 STG.E.U8 desc[UR18][R2.64+0x98], R5 ;  /* 0x0000980502008986 */ /* 0x0001e2000c101112 */
[C---:B------:R-:W-:Y:S02]  /*1e0b0*/  ISETP.LT.OR P0, PT, R0.reuse, 0xa1, !P3 ;  /* 0x000000a10000780c */ /* 0x040fe40005f01670 */
[----:B-1----:R-:W-:Y:S01]  /*1e0c0*/  F2FP.SATFINITE.E5M2.F32.PACK_AB_MERGE_C R7, RZ, R210, RZ ;  /* 0x000000d2ff07723e */ /* 0x002fe200048060ff */
[----:B------:R-:W-:Y:S01]  /*1e0d0*/  @!P1 STG.E.U8 desc[UR18][R2.64+0x99], R209 ;  /* 0x000099d102009986 */ /* 0x000fe2000c101112 */
[----:B------:R-:W-:-:S03]  /*1e0e0*/  ISETP.LT.OR P1, PT, R0, 0xa2, !P3 ;  /* 0x000000a20000780c */ /* 0x000fc60005f21670 */
[----:B------:R1:W-:Y:S01]  /*1e0f0*/  @!P5 STG.E.U8 desc[UR18][R24.64+0x98], R7 ;  /* 0x000098071800d986 */ /* 0x0003e2000c101112 */
[C---:B------:R-:W-:Y:S02]  /*1e100*/  ISETP.LT.OR P5, PT, R0.reuse, 0xa1, !P2 ;  /* 0x000000a10000780c */ /* 0x040fe400057a1670 */
[----:B0-----:R-:W-:Y:S01]  /*1e110*/  F2FP.SATFINITE.E5M2.F32.PACK_AB_MERGE_C R5, RZ, R212, RZ ;  /* 0x000000d4ff05723e */ /* 0x001fe200048060ff */
[----:B------:R-:W-:Y:S01]  /*1e120*/  @!P6 STG.E.U8 desc[UR18][R24.64+0x99], R211 ;  /* 0x000099d31800e986 */ /* 0x000fe2000c101112 */
[----:B------:R-:W-:-:S03]  /*1e130*/  ISETP.LT.OR P6, PT, R0, 0xa2, !P2 ;  /* 0x000000a20000780c */ /* 0x000fc600057c1670 */
        /* <DEDUP_REMOVED lines=51> */
[----:B------:R-:W-:Y:S02]  /*1e470*/  ISETP.LT.OR P0, PT, R0, 0xd1, !P3 ;  /* 0x000000d10000780c */ /* 0x000fe40005f01670 */
[----:B-1----:R-:W-:Y:S01]  /*1e480*/  F2FP.SATFINITE.E5M2.F32.PACK_AB_MERGE_C R7, RZ, R234, RZ ;  /* 0x000000eaff07723e */ /* 0x002fe200048060ff */
[----:B------:R-:W4:Y:S01]  /*1e490*/  LDL.LU R35, [R1+0x220] ;  /* 0x0002200001237983 */ /* 0x000f220000300800 */
[----:B------:R-:W-:Y:S01]  /*1e4a0*/  F2FP.SATFINITE.E5M2.F32.PACK_AB_MERGE_C R9, RZ, R236, RZ ;  /* 0x000000ecff09723e */ /* 0x000fe200048060ff */
[----:B-----5:R-:W-:Y:S01]  /*1e4b0*/  FMUL R6, R33, UR20 ;  /* 0x0000001421067c20 */ /* 0x020fe20008400000 */
[----:B------:R-:W-:Y:S01]  /*1e4c0*/  F2FP.SATFINITE.E5M2.F32.PACK_AB_MERGE_C R11, RZ, R4, RZ ;  /* 0x00000004ff0b723e */ /* 0x000fe200048060ff */
[----:B------:R-:W-:Y:S01]  /*1e4d0*/  @!P1 STG.E.U8 desc[UR18][R2.64+0xc9], R233 ;  /* 0x0000c9e902009986 */ /* 0x000fe2000c101112 */
[----:B0-----:R-:W-:Y:S01]  /*1e4e0*/  FMUL R5, R34, UR20 ;  /* 0x0000001422057c20 */ /* 0x001fe20008400000 */
[----:B--2---:R-:W-:-:S02]  /*1e4f0*/  FMUL R4, R38, UR20 ;  /* 0x0000001426047c20 */ /* 0x004fc40008400000 */
[----:B------:R-:W2:Y:S01]  /*1e500*/  LDL.LU R34, [R1+0x224] ;  /* 0x0002240001227983 */ /* 0x000ea20000300800 */
[----:B------:R-:W-:-:S03]  /*1e510*/  ISETP.LT.OR P1, PT, R0, 0xd2, !P3 ;  /* 0x000000d20000780c */ /* 0x000fc60005f21670 */
[----:B------:R-:W5:Y:S04]  /*1e520*/  LDL.LU R33, [R1+0x228] ;  /* 0x0002280001217983 */ /* 0x000f680000300800 */
[----:B------:R3:W-:Y:S01]  /*1e530*/  @!P5 STG.E.U8 desc[UR18][R24.64+0xc8], R7 ;  /* 0x0000c8071800d986 */ /* 0x0007e2000c101112 */
[----:B------:R-:W-:-:S03]  /*1e540*/  ISETP.LT.OR P5, PT, R0, 0xd1, !P2 ;  /* 0x000000d10000780c */ /* 0x000fc600057a1670 */
[----:B------:R-:W-:Y:S01]  /*1e550*/  @!P6 STG.E.U8 desc[UR18][R24.64+0xc9], R235 ;  /* 0x0000c9eb1800e986 */ /* 0x000fe2000c101112 */
[----:B------:R-:W-:-:S03]  /*1e560*/  ISETP.LT.OR P6, PT, R0, 0xd2, !P2 ;  /* 0x000000d20000780c */ /* 0x000fc600057c1670 */
[----:B------:R0:W-:Y:S01]  /*1e570*/  @!P0 STG.E.U8 desc[UR18][R2.64+0xd0], R9 ;  /* 0x0000d00902008986 */ /* 0x0001e2000c101112 */
[----:B---3--:R-:W-:-:S03]  /*1e580*/  FMUL R7, R31, UR20 ;  /* 0x000000141f077c20 */ /* 0x008fc60008400000 */
[----:B------:R-:W3:Y:S04]  /*1e590*/  LDL.LU R31, [R1+0x22c] ;  /* 0x00022c00011f7983 */ /* 0x000ee80000300800 */
[----:B------:R-:W3:Y:S01]  /*1e5a0*/  LDL.LU R38, [R1+0x230] ;  /* 0x0002300001267983 */ /* 0x000ee20000300800 */
[----:B0-----:R-:W-:Y:S01]  /*1e5b0*/  F2FP.SATFINITE.E5M2.F32.PACK_AB_MERGE_C R9, RZ, R4, RZ ;  /* 0x00000004ff09723e */ /* 0x001fe200048060ff */
[----:B------:R-:W-:Y:S02]  /*1e5c0*/  FMUL R4, R30, UR20 ;  /* 0x000000141e047c20 */ /* 0x000fe40008400000 */
[----:B------:R-:W3:Y:S01]  /*1e5d0*/  LDL.LU R30, [R1+0x234] ;  /* 0x00023400011e7983 */ /* 0x000ee20000300800 */
[----:B------:R-:W-:Y:S02]  /*1e5e0*/  F2FP.SATFINITE.E5M2.F32.PACK_AB_MERGE_C R237, RZ, R237, RZ ;  /* 0x000000edffed723e */ /* 0x000fe400048060ff */
[----:B------:R-:W-:Y:S01]  /*1e5f0*/  F2FP.SATFINITE.E5M2.F32.PACK_AB_MERGE_C R13, RZ, R5, RZ ;  /* 0x00000005ff0d723e */ /* 0x000fe200048060ff */
[----:B------:R-:W-:Y:S01]  /*1e600*/  FMUL R5, R37, UR20 ;  /* 0x0000001425057c20 */ /* 0x000fe20008400000 */
[----:B------:R-:W-:Y:S01]  /*1e610*/  ISETP.LT.OR P0, PT, R0, 0xd9, !P3 ;  /* 0x000000d90000780c */ /* 0x000fe20005f01670 */
[----:B------:R-:W3:Y:S01]  /*1e620*/  LDL.LU R37, [R1+0x238] ;  /* 0x0002380001257983 */ /* 0x000ee20000300800 */
[----:B------:R-:W-:-:S03]  /*1e630*/  F2FP.SATFINITE.E5M2.F32.PACK_AB_MERGE_C R15, RZ, R6, RZ ;  /* 0x00000006ff0f723e */ /* 0x000fc600048060ff */
[----:B------:R-:W-:Y:S01]  /*1e640*/  @!P1 STG.E.U8 desc[UR18][R2.64+0xd1], R237 ;  /* 0x0000d1ed02009986 */ /* 0x000fe2000c101112 */
[----:B------:R-:W-:-:S03]  /*1e650*/  ISETP.LT.OR P1, PT, R0, 0xda, !P3 ;  /* 0x000000da0000780c */ /* 0x000fc60005f21670 */
[----:B------:R0:W-:Y:S01]  /*1e660*/  @!P5 STG.E.U8 desc[UR18][R24.64+0xd0], R11 ;  /* 0x0000d00b1800d986 */ /* 0x0001e2000c101112 */
[----:B------:R-:W-:-:S03]  /*1e670*/  ISETP.LT.OR P5, PT, R0, 0xd9, !P2 ;  /* 0x000000d90000780c */ /* 0x000fc600057a1670 */
[----:B------:R1:W-:Y:S01]  /*1e680*/  @!P6 STG.E.U8 desc[UR18][R24.64+0xd1], R13 ;  /* 0x0000d10d1800e986 */ /* 0x0003e2000c101112 */
[----:B0-----:R-:W-:Y:S02]  /*1e690*/  F2FP.SATFINITE.E5M2.F32.PACK_AB_MERGE_C R11, RZ, R5, RZ ;  /* 0x00000005ff0b723e */ /* 0x001fe400048060ff */
[----:B-1----:R-:W-:Y:S01]  /*1e6a0*/  F2FP.SATFINITE.E5M2.F32.PACK_AB_MERGE_C R13, RZ, R7, RZ ;  /* 0x00000007ff0d723e */ /* 0x002fe200048060ff */
[----:B------:R0:W-:Y:S04]  /*1e6b0*/  @!P0 STG.E.U8 desc[UR18][R2.64+0xd8], R9 ;  /* 0x0000d80902008986 */ /* 0x0001e8000c101112 */
[----:B------:R1:W-:Y:S01]  /*1e6c0*/  @!P1 STG.E.U8 desc[UR18][R2.64+0xd9], R11 ;  /* 0x0000d90b02009986 */ /* 0x0003e2000c101112 */
[----:B0-----:R-:W-:-:S03]  /*1e6d0*/  F2FP.SATFINITE.E5M2.F32.PACK_AB_MERGE_C R9, RZ, R4, RZ ;  /* 0x00000004ff09723e */ /* 0x001fc600048060ff */
[----:B------:R0:W-:Y:S01]  /*1e6e0*/  @!P5 STG.E.U8 desc[UR18][R24.64+0xd8], R15 ;  /* 0x0000d80f1800d986 */ /* 0x0001e2000c101112 */
[----:B----4-:R-:W-:-:S03]  /*1e6f0*/  FMUL R5, R36, UR20 ;  /* 0x0000001424057c20 */ /* 0x010fc60008400000 */
[----:B------:R-:W4:Y:S02]  /*1e700*/  LDL.LU R36, [R1+0x23c] ;  /* 0x00023c0001247983 */ /* 0x000f240000300800 */
[----:B-1----:R-:W-:Y:S01]  /*1e710*/  F2FP.SATFINITE.E5M2.F32.PACK_AB_MERGE_C R11, RZ, R5, RZ ;  /* 0x00000005ff0b723e */ /* 0x002fe200048060ff */
[----:B------:R-:W-:Y:S02]  /*1e720*/  FMUL R6, R35, UR20 ;  /* 0x0000001423067c20 */ /* 0x000fe40008400000 */
[----:B------:R-:W4:Y:S01]  /*1e730*/  LDL.LU R35, [R1+0x240] ;  /* 0x0002400001237983 */ /* 0x000f220000300800 */
[----:B--2---:R-:W-:-:S03]  /*1e740*/  FMUL R7, R34, UR20 ;  /* 0x0000001422077c20 */ /* 0x004fc60008400000 */
[----:B------:R-:W2:Y:S01]  /*1e750*/  LDL.LU R34, [R1+0x244] ;  /* 0x0002440001227983 */ /* 0x000ea20000300800 */
[----:B-----5:R-:W-:-:S03]  /*1e760*/  FMUL R4, R33, UR20 ;  /* 0x0000001421047c20 */ /* 0x020fc60008400000 */
[----:B------:R-:W5:Y:S01]  /*1e770*/  LDL.LU R33, [R1+0x248] ;  /* 0x0002480001217983 */ /* 0x000f620000300800 */
[----:B0-----:R-:W-:Y:S01]  /*1e780*/  F2FP.SATFINITE.E5M2.F32.PACK_AB_MERGE_C R15, RZ, R6, RZ ;  /* 0x00000006ff0f723e */ /* 0x001fe200048060ff */
[----:B---3--:R-:W-:Y:S02]  /*1e790*/  FMUL R5, R31, UR20 ;  /* 0x000000141f057c20 */ /* 0x008fe40008400000 */
[----:B------:R-:W3:Y:S01]  /*1e7a0*/  LDL.LU R31, [R1+0x24c] ;  /* 0x00024c00011f7983 */ /* 0x000ee20000300800 */
[----:B------:R-:W-:-:S03]  /*1e7b0*/  FMUL R6, R30, UR20 ;  /* 0x000000141e067c20 */ /* 0x000fc60008400000 */
[----:B------:R-:W3:Y:S01]  /*1e7c0*/  LDL.LU R30, [R1+0x250] ;  /* 0x00025000011e7983 */ /* 0x000ee20000300800 */
[C---:B------:R-:W-:Y:S02]  /*1e7d0*/  ISETP.LT.OR P6, PT, R0.reuse, 0xda, !P2 ;  /* 0x000000da0000780c */ /* 0x040fe400057c1670 */
[C---:B------:R-:W-:Y:S02]  /*1e7e0*/  ISETP.LT.OR P5, PT, R0.reuse, 0xe1, !P3 ;  /* 0x000000e10000780c */ /* 0x040fe40005fa1670 */
[C---:B------:R-:W-:Y:S02]  /*1e7f0*/  ISETP.LT.OR P0, PT, R0.reuse, 0xe1, !P2 ;  /* 0x000000e10000780c */ /* 0x040fe40005701670 */
[----:B------:R-:W-:-:S07]  /*1e800*/  ISETP.LT.OR P1, PT, R0, 0xe2, !P2 ;  /* 0x000000e20000780c */ /* 0x000fce0005721670 */
[----:B------:R0:W-:Y:S01]  /*1e810*/  @!P6 STG.E.U8 desc[UR18][R24.64+0xd9], R13 ;  /* 0x0000d90d1800e986 */ /* 0x0001e2000c101112 */
[C---:B------:R-:W-:Y:S02]  /*1e820*/  ISETP.LT.OR P6, PT, R0.reuse, 0xe2, !P3 ;  /* 0x000000e20000780c */ /* 0x040fe40005fc1670 */
[----:B------:R-:W-:Y:S01]  /*1e830*/  F2FP.SATFINITE.E5M2.F32.PACK_AB_MERGE_C R7, RZ, R7, RZ ;  /* 0x00000007ff07723e */ /* 0x000fe200048060ff */
[----:B------:R1:W-:Y:S01]  /*1e840*/  @!P5 STG.E.U8 desc[UR18][R2.64+0xe0], R9 ;  /* 0x0000e0090200d986 */ /* 0x0003e2000c101112 */
[----:B------:R-:W-:Y:S02]  /*1e850*/  ISETP.LT.OR P5, PT, R0, 0xea, !P2 ;  /* 0x000000ea0000780c */ /* 0x000fe400057a1670 */
[----:B0-----:R-:W-:Y:S01]  /*1e860*/  F2FP.SATFINITE.E5M2.F32.PACK_AB_MERGE_C R13, RZ, R4, RZ ;  /* 0x00000004ff0d723e */ /* 0x001fe200048060ff */
[----:B------:R-:W-:-:S06]  /*1e870*/  FMUL R4, R38, UR20 ;  /* 0x0000001426047c20 */ /* 0x000fcc0008400000 */
[----:B------:R-:W-:Y:S01]  /*1e880*/  @!P6 STG.E.U8 desc[UR18][R2.64+0xe1], R11 ;  /* 0x0000e10b0200e986 */ /* 0x000fe2000c101112 */
[----:B------:R-:W-:-:S03]  /*1e890*/  ISETP.LT.OR P6, PT, R0, 0xe9, !P3 ;  /* 0x000000e90000780c */ /* 0x000fc60005fc1670 */
[----:B------:R-:W-:Y:S01]  /*1e8a0*/  @!P0 STG.E.U8 desc[UR18][R24.64+0xe0], R15 ;  /* 0x0000e00f18008986 */ /* 0x000fe2000c101112 */
[----:B------:R-:W-:-:S03]  /*1e8b0*/  ISETP.LT.OR P0, PT, R0, 0xea, !P3 ;  /* 0x000000ea0000780c */ /* 0x000fc60005f01670 */
[----:B------:R0:W-:Y:S04]  /*1e8c0*/  @!P1 STG.E.U8 desc[UR18][R24.64+0xe1], R7 ;  /* 0x0000e10718009986 */ /* 0x0001e8000c101112 */
[----:B------:R-:W3:Y:S01]  /*1e8d0*/  LDL.LU R38, [R1+0x254] ;  /* 0x0002540001267983 */ /* 0x000ee20000300800 */
[----:B-1----:R-:W-:Y:S02]  /*1e8e0*/  F2FP.SATFINITE.E5M2.F32.PACK_AB_MERGE_C R9, RZ, R5, RZ ;  /* 0x00000005ff09723e */ /* 0x002fe400048060ff */
[----:B0-----:R-:W-:Y:S01]  /*1e8f0*/  F2FP.SATFINITE.E5M2.F32.PACK_AB_MERGE_C R7, RZ, R4, RZ ;  /* 0x00000004ff07723e */ /* 0x001fe200048060ff */
[----:B------:R-:W-:Y:S02]  /*1e900*/  FMUL R4, R37, UR20 ;  /* 0x0000001425047c20 */ /* 0x000fe40008400000 */
[----:B------:R-:W3:Y:S01]  /*1e910*/  LDL.LU R37, [R1+0x258] ;  /* 0x0002580001257983 */ /* 0x000ee20000300800 */
[----:B------:R-:W-:-:S02]  /*1e920*/  F2FP.SATFINITE.E5M2.F32.PACK_AB_MERGE_C R11, RZ, R6, RZ ;  /* 0x00000006ff0b723e */ /* 0x000fc400048060ff */
[----:B------:R-:W-:Y:S01]  /*1e930*/  F2FP.SATFINITE.E5M2.F32.PACK_AB_MERGE_C R15, RZ, R4, RZ ;  /* 0x00000004ff0f723e */ /* 0x000fe200048060ff */
[----:B------:R-:W-:Y:S04]  /*1e940*/  @!P6 STG.E.U8 desc[UR18][R2.64+0xe8], R13 ;  /* 0x0000e80d0200e986 */ /* 0x000fe8000c101112 */
[----:B------:R0:W-:Y:S04]  /*1e950*/  @!P0 STG.E.U8 desc[UR18][R2.64+0xe9], R9 ;  /* 0x0000e90902008986 */ /* 0x0001e8000c101112 */
[----:B------:R1:W-:Y:S01]  /*1e960*/  @!P5 STG.E.U8 desc[UR18][R24.64+0xe9], R11 ;  /* 0x0000e90b1800d986 */ /* 0x0003e2000c101112 */
[----:B----4-:R-:W-:-:S03]  /*1e970*/  FMUL R5, R36, UR20 ;  /* 0x0000001424057c20 */ /* 0x010fc60008400000 */
[----:B------:R-:W4:Y:S02]  /*1e980*/  LDL.LU R36, [R1+0x25c] ;  /* 0x00025c0001247983 */ /* 0x000f240000300800 */
[----:B0-----:R-:W-:Y:S01]  /*1e990*/  F2FP.SATFINITE.E5M2.F32.PACK_AB_MERGE_C R9, RZ, R5, RZ ;  /* 0x00000005ff09723e */ /* 0x001fe200048060ff */
[----:B------:R-:W-:Y:S02]  /*1e9a0*/  FMUL R6, R35, UR20 ;  /* 0x0000001423067c20 */ /* 0x000fe40008400000 */
[----:B------:R-:W4:Y:S01]  /*1e9b0*/  LDL.LU R35, [R1+0x260] ;  /* 0x0002600001237983 */ /* 0x000f220000300800 */
[----:B--2---:R-:W-:-:S03]  /*1e9c0*/  FMUL R4, R34, UR20 ;  /* 0x0000001422047c20 */ /* 0x004fc60008400000 */
[----:B------:R-:W2:Y:S02]  /*1e9d0*/  LDL.LU R34, [R1+0x264] ;  /* 0x0002640001227983 */ /* 0x000ea40000300800 */
[----:B-1----:R-:W-:Y:S01]  /*1e9e0*/  F2FP.SATFINITE.E5M2.F32.PACK_AB_MERGE_C R11, RZ, R4, RZ ;  /* 0x00000004ff0b723e */ /* 0x002fe200048060ff */
[----:B-----5:R-:W-:Y:S02]  /*1e9f0*/  FMUL R4, R33, UR20 ;  /* 0x0000001421047c20 */ /* 0x020fe40008400000 */
[----:B------:R-:W5:Y:S03]  /*1ea00*/  LDL.LU R33, [R1+0x268] ;  /* 0x0002680001217983 */ /* 0x000f660000300800 */
[----:B------:R-:W-:Y:S01]  /*1ea10*/  F2FP.SATFINITE.E5M2.F32.PACK_AB_MERGE_C R13, RZ, R4, RZ ;  /* 0x00000004ff0d723e */ /* 0x000fe200048060ff */
        /* <DEDUP_REMOVED lines=9> */
[----:B------:R-:W-:-:S03]  /*1eab0*/  ISETP.LT.OR P1, PT, R0, 0xf1, !P2 ;  /* 0x000000f10000780c */ /* 0x000fc60005721670 */
[----:B------:R1:W-:Y:S01]  /*1eac0*/  @!P6 STG.E.U8 desc[UR18][R2.64+0xf0], R15 ;  /* 0x0000f00f0200e986 */ /* 0x0003e2000c101112 */
[C---:B------:R-:W-:Y:S02]  /*1ead0*/  ISETP.LT.OR P6, PT, R0.reuse, 0xf9, !P3 ;  /* 0x000000f90000780c */ /* 0x040fe40005fc1670 */
[----:B------:R-:W-:Y:S01]  /*1eae0*/  ISETP.LT.OR P3, PT, R0, 0xfa, !P3 ;  /* 0x000000fa0000780c */ /* 0x000fe20005f61670 */
[----:B------:R1:W-:Y:S01]  /*1eaf0*/  @!P0 STG.E.U8 desc[UR18][R2.64+0xf1], R9 ;  /* 0x0000f10902008986 */ /* 0x0003e2000c101112 */
[----:B0-----:R-:W-:Y:S02]  /*1eb00*/  F2FP.SATFINITE.E5M2.F32.PACK_AB_MERGE_C R7, RZ, R6, RZ ;  /* 0x00000006ff07723e */ /* 0x001fe400048060ff */
[----:B-1----:R-:W-:Y:S02]  /*1eb10*/  F2FP.SATFINITE.E5M2.F32.PACK_AB_MERGE_C R15, RZ, R5, RZ ;  /* 0x00000005ff0f723e */ /* 0x002fe400048060ff */
[----:B------:R-:W-:Y:S01]  /*1eb20*/  F2FP.SATFINITE.E5M2.F32.PACK_AB_MERGE_C R9, RZ, R4, RZ ;  /* 0x00000004ff09723e */ /* 0x000fe200048060ff */
[----:B------:R-:W-:-:S02]  /*1eb30*/  FMUL R4, R38, UR20 ;  /* 0x0000001426047c20 */ /* 0x000fc40008400000 */
[----:B------:R-:W3:Y:S04]  /*1eb40*/  LDL.LU R38, [R1+0x274] ;  /* 0x0002740001267983 */ /* 0x000ee80000300800 */
[----:B------:R0:W-:Y:S01]  /*1eb50*/  @!P5 STG.E.U8 desc[UR18][R24.64+0xf1], R11 ;  /* 0x0000f10b1800d986 */ /* 0x0001e2000c101112 */
[----:B------:R-:W-:Y:S01]  /*1eb60*/  ISETP.LT.OR P5, PT, R0, 0xf9, !P2 ;  /* 0x000000f90000780c */ /* 0x000fe200057a1670 */
[----:B------:R-:W-:Y:S02]  /*1eb70*/  FMUL R5, R37, UR20 ;  /* 0x0000001425057c20 */ /* 0x000fe40008400000 */
[----:B------:R-:W3:Y:S04]  /*1eb80*/  LDL.LU R37, [R1+0x278] ;  /* 0x0002780001257983 */ /* 0x000ee80000300800 */
[----:B------:R1:W-:Y:S04]  /*1eb90*/  @!P1 STG.E.U8 desc[UR18][R24.64+0xf0], R7 ;  /* 0x0000f00718009986 */ /* 0x0003e8000c101112 */
[----:B------:R-:W-:Y:S04]  /*1eba0*/  @!P6 STG.E.U8 desc[UR18][R2.64+0xf8], R13 ;  /* 0x0000f80d0200e986 */ /* 0x000fe8000c101112 */
[----:B------:R2:W-:Y:S01]  /*1ebb0*/  @!P3 STG.E.U8 desc[UR18][R2.64+0xf9], R15 ;  /* 0x0000f90f0200b986 */ /* 0x0005e2000c101112 */
[----:B0-----:R-:W-:-:S03]  /*1ebc0*/  F2FP.SATFINITE.E5M2.F32.PACK_AB_MERGE_C R11, RZ, R4, RZ ;  /* 0x00000004ff0b723e */ /* 0x001fc600048060ff */
[----:B------:R0:W-:Y:S01]  /*1ebd0*/  @!P5 STG.E.U8 desc[UR18][R24.64+0xf8], R9 ;  /* 0x0000f8091800d986 */ /* 0x0001e2000c101112 */
[----:B----4-:R-:W-:-:S03]  /*1ebe0*/  FMUL R6, R36, UR20 ;  /* 0x0000001424067c20 */ /* 0x010fc60008400000 */
[----:B------:R-:W4:Y:S01]  /*1ebf0*/  LDL.LU R36, [R1+0x27c] ;  /* 0x00027c0001247983 */ /* 0x000f220000300800 */
[----:B-1----:R-:W-:-:S03]  /*1ec00*/  FMUL R7, R35, UR20 ;  /* 0x0000001423077c20 */ /* 0x002fc60008400000 */
        /* <DEDUP_REMOVED lines=10> */
[----:B------:R-:W-:Y:S02]  /*1ecb0*/  ISETP.GE.AND P1, PT, R32, 0x81, PT ;  /* 0x000000812000780c */ /* 0x000fe40003f26270 */
[C---:B------:R-:W-:Y:S02]  /*1ecc0*/  ISETP.LT.OR P2, PT, R0.reuse, 0xfa, !P2 ;  /* 0x000000fa0000780c */ /* 0x040fe40005741670 */
[C---:B------:R-:W-:Y:S02]  /*1ecd0*/  ISETP.LT.OR P6, PT, R0.reuse, 0x1, !P1 ;  /* 0x000000010000780c */ /* 0x040fe40004fc1670 */
[----:B------:R-:W-:Y:S02]  /*1ece0*/  ISETP.LT.OR P3, PT, R0, 0x2, !P1 ;  /* 0x000000020000780c */ /* 0x000fe40004f61670 */
[----:B------:R-:W-:Y:S02]  /*1ecf0*/  F2FP.SATFINITE.E5M2.F32.PACK_AB_MERGE_C R5, RZ, R5, RZ ;  /* 0x00000005ff05723e */ /* 0x000fe400048060ff */
[----:B------:R-:W-:-:S05]  /*1ed00*/  ISETP.GE.AND P0, PT, R32, 0x89, PT ;  /* 0x000000892000780c */ /* 0x000fca0003f06270 */
[----:B------:R-:W-:Y:S01]  /*1ed10*/  @!P2 STG.E.U8 desc[UR18][R24.64+0xf9], R11 ;  /* 0x0000f90b1800a986 */ /* 0x000fe2000c101112 */
[----:B------:R-:W-:-:S03]  /*1ed20*/  F2FP.SATFINITE.E5M2.F32.PACK_AB_MERGE_C R13, RZ, R6, RZ ;  /* 0x00000006ff0d723e */ /* 0x000fc600048060ff */
[----:B------:R0:W-:Y:S01]  /*1ed30*/  @!P6 STG.E.U8 desc[UR18][R28.64], R5 ;  /* 0x000000051c00e986 */ /* 0x0001e2000c101112 */
[C---:B------:R-:W-:Y:S02]  /*1ed40*/  ISETP.LT.OR P6, PT, R0.reuse, 0x2, !P0 ;  /* 0x000000020000780c */ /* 0x040fe400047c1670 */
[C---:B------:R-:W-:Y:S01]  /*1ed50*/  ISETP.LT.OR P5, PT, R0.reuse, 0x1, !P0 ;  /* 0x000000010000780c */ /* 0x040fe200047a1670 */
[----:B------:R1:W-:Y:S01]  /*1ed60*/  @!P3 STG.E.U8 desc[UR18][R28.64+0x1], R13 ;  /* 0x0000010d1c00b986 */ /* 0x0003e2000c101112 */
[----:B------:R-:W-:Y:S02]  /*1ed70*/  ISETP.LT.OR P2, PT, R0, 0xa, !P1 ;  /* 0x0000000a0000780c */ /* 0x000fe40004f41670 */
[----:B0-----:R-:W-:Y:S02]  /*1ed80*/  F2FP.SATFINITE.E5M2.F32.PACK_AB_MERGE_C R5, RZ, R3, RZ ;  /* 0x00000003ff05723e */ /* 0x001fe400048060ff */
[----:B-1----:R-:W-:Y:S01]  /*1ed90*/  F2FP.SATFINITE.E5M2.F32.PACK_AB_MERGE_C R13, RZ, R2, RZ ;  /* 0x00000002ff0d723e */ /* 0x002fe200048060ff */
[----:B------:R-:W-:-:S02]  /*1eda0*/  FMUL R3, R38, UR20 ;  /* 0x0000001426037c20 */ /* 0x000fc40008400000 */
[----:B------:R-:W3:Y:S01]  /*1edb0*/  LDL.LU R38, [R1+0x294] ;  /* 0x0002940001267983 */ /* 0x000ee20000300800 */
[----:B------:R-:W-:Y:S02]  /*1edc0*/  F2FP.SATFINITE.E5M2.F32.PACK_AB_MERGE_C R11, RZ, R4, RZ ;  /* 0x00000004ff0b723e */ /* 0x000fe400048060ff */
[----:B------:R-:W-:Y:S01]  /*1edd0*/  ISETP.LT.OR P3, PT, R0, 0x9, !P1 ;  /* 0x000000090000780c */ /* 0x000fe20004f61670 */
[----:B------:R0:W-:Y:S01]  /*1ede0*/  @!P6 STG.E.U8 desc[UR18][R26.64+0x1], R9 ;  /* 0x000001091a00e986 */ /* 0x0001e2000c101112 */
[----:B------:R-:W-:-:S03]  /*1edf0*/  FMUL R2, R37, UR20 ;  /* 0x0000001425027c20 */ /* 0x000fc60008400000 */
[----:B------:R-:W3:Y:S01]  /*1ee00*/  LDL.LU R37, [R1+0x298] ;  /* 0x0002980001257983 */ /* 0x000ee20000300800 */
[----:B------:R-:W-:Y:S02]  /*1ee10*/  F2FP.SATFINITE.E5M2.F32.PACK_AB_MERGE_C R7, RZ, R7, RZ ;  /* 0x00000007ff07723e */ /* 0x000fe400048060ff */
[----:B0-----:R-:W-:-:S03]  /*1ee20*/  F2FP.SATFINITE.E5M2.F32.PACK_AB_MERGE_C R9, RZ, R2, RZ ;  /* 0x00000002ff09723e */ /* 0x001fc600048060ff */
        /* <DEDUP_REMOVED lines=8> */
[----:B------:R-:W4:Y:S03]  /*1eeb0*/  LDL.LU R35, [R1+0x2a0] ;  /* 0x0002a00001237983 */ /* 0x000f260000300800 */
[----:B------:R-:W-:Y:S01]  /*1eec0*/  F2FP.SATFINITE.E5M2.F32.PACK_AB_MERGE_C R15, RZ, R2, RZ ;  /* 0x00000002ff0f723e */ /* 0x000fe200048060ff */
[----:B--2---:R-:W-:Y:S02]  /*1eed0*/  FMUL R2, R34, UR20 ;  /* 0x0000001422027c20 */ /* 0x004fe40008400000 */
[----:B------:R-:W2:Y:S01]  /*1eee0*/  LDL.LU R34, [R1+0x2a4] ;  /* 0x0002a40001227983 */ /* 0x000ea20000300800 */
[----:B-----5:R-:W-:-:S03]  /*1eef0*/  FMUL R3, R33, UR20 ;  /* 0x0000001421037c20 */ /* 0x020fc60008400000 */
[----:B------:R-:W5:Y:S01]  /*1ef00*/  LDL.LU R33, [R1+0x2a8] ;  /* 0x0002a80001217983 */ /* 0x000f620000300800 */
[----:B---3--:R-:W-:-:S03]  /*1ef10*/  FMUL R4, R31, UR20 ;  /* 0x000000141f047c20 */ /* 0x008fc60008400000 */
[----:B------:R-:W3:Y:S01]  /*1ef20*/  LDL.LU R31, [R1+0x2ac] ;  /* 0x0002ac00011f7983 */ /* 0x000ee20000300800 */
[----:B0-----:R-:W-:-:S03]  /*1ef30*/  FMUL R5, R30, UR20 ;  /* 0x000000141e057c20 */ /* 0x001fc60008400000 */
[----:B------:R-:W3:Y:S01]  /*1ef40*/  LDL.LU R30, [R1+0x2b0] ;  /* 0x0002b000011e7983 */ /* 0x000ee20000300800 */
[C---:B------:R-:W-:Y:S02]  /*1ef50*/  ISETP.LT.OR P6, PT, R0.reuse, 0xa, !P0 ;  /* 0x0000000a0000780c */ /* 0x040fe400047c1670 */
[C---:B------:R-:W-:Y:S02]  /*1ef60*/  ISETP.LT.OR P5, PT, R0.reuse, 0x9, !P0 ;  /* 0x000000090000780c */ /* 0x040fe400047a1670 */
[C---:B------:R-:W-:Y:S02]  /*1ef70*/  ISETP.LT.OR P3, PT, R0.reuse, 0x11, !P1 ;  /* 0x000000110000780c */ /* 0x040fe40004f61670 */
[----:B------:R-:W-:-:S07]  /*1ef80*/  ISETP.LT.OR P2, PT, R0, 0x12, !P1 ;  /* 0x000000120000780c */ /* 0x000fce0004f41670 */
[----:B------:R0:W-:Y:S01]  /*1ef90*/  @!P6 STG.E.U8 desc[UR18][R26.64+0x9], R7 ;  /* 0x000009071a00e986 */ /* 0x0001e2000c101112 */
[----:B------:R-:W-:-:S03]  /*1efa0*/  ISETP.LT.OR P6, PT, R0, 0x12, !P0 ;  /* 0x000000120000780c */ /* 0x000fc600047c1670 */
[----:B------:R-:W-:Y:S01]  /*1efb0*/  @!P5 STG.E.U8 desc[UR18][R26.64+0x8], R13 ;  /* 0x0000080d1a00d986 */ /* 0x000fe2000c101112 */
[----:B------:R-:W-:-:S03]  /*1efc0*/  ISETP.LT.OR P5, PT, R0, 0x11, !P0 ;  /* 0x000000110000780c */ /* 0x000fc600047a1670 */
[----:B------:R1:W-:Y:S01]  /*1efd0*/  @!P3 STG.E.U8 desc[UR18][R28.64+0x10], R9 ;  /* 0x000010091c00b986 */ /* 0x0003e2000c101112 */
[C---:B------:R-:W-:Y:S02]  /*1efe0*/  ISETP.LT.OR P3, PT, R0.reuse, 0x19, !P1 ;  /* 0x000000190000780c */ /* 0x040fe40004f61670 */
[----:B0-----:R-:W-:Y:S01]  /*1eff0*/  F2FP.SATFINITE.E5M2.F32.PACK_AB_MERGE_C R7, RZ, R2, RZ ;  /* 0x00000002ff07723e */ /* 0x001fe200048060ff */
[----:B------:R0:W-:Y:S01]  /*1f000*/  @!P2 STG.E.U8 desc[UR18][R28.64+0x11], R11 ;  /* 0x0000110b1c00a986 */ /* 0x0001e2000c101112 */
[----:B------:R-:W-:Y:S02]  /*1f010*/  ISETP.LT.OR P2, PT, R0, 0x1a, !P1 ;  /* 0x0000001a0000780c */ /* 0x000fe40004f41670 */
[----:B-1----:R-:W-:Y:S01]  /*1f020*/  F2FP.SATFINITE.E5M2.F32.PACK_AB_MERGE_C R9, RZ, R3, RZ ;  /* 0x00000003ff09723e */ /* 0x002fe200048060ff */
[----:B------:R-:W-:Y:S02]  /*1f030*/  FMUL R2, R38, UR20 ;  /* 0x0000001426027c20 */ /* 0x000fe40008400000 */
[----:B------:R-:W3:Y:S01]  /*1f040*/  LDL.LU R38, [R1+0x2b4] ;  /* 0x0002b40001267983 */ /* 0x000ee20000300800 */
[----:B0-----:R-:W-:-:S03]  /*1f050*/  F2FP.SATFINITE.E5M2.F32.PACK_AB_MERGE_C R11, RZ, R4, RZ ;  /* 0x00000004ff0b723e */ /* 0x001fc600048060ff */
[----:B------:R0:W-:Y:S01]  /*1f060*/  @!P6 STG.E.U8 desc[UR18][R26.64+0x11], R7 ;  /* 0x000011071a00e986 */ /* 0x0001e2000c101112 */
[----:B------:R-:W-:Y:S01]  /*1f070*/  ISETP.LT.OR P6, PT, R0, 0x1a, !P0 ;  /* 0x0000001a0000780c */ /* 0x000fe200047c1670 */
[----:B------:R-:W-:Y:S02]  /*1f080*/  FMUL R3, R37, UR20 ;  /* 0x0000001425037c20 */ /* 0x000fe40008400000 */
[----:B------:R-:W3:Y:S01]  /*1f090*/  LDL.LU R37, [R1+0x2b8] ;  /* 0x0002b80001257983 */ /* 0x000ee20000300800 */
[----:B0-----:R-:W-:-:S03]  /*1f0a0*/  F2FP.SATFINITE.E5M2.F32.PACK_AB_MERGE_C R7, RZ, R2, RZ ;  /* 0x00000002ff07723e */ /* 0x001fc600048060ff */
[----:B------:R-:W-:Y:S04]  /*1f0b0*/  @!P5 STG.E.U8 desc[UR18][R26.64+0x10], R15 ;  /* 0x0000100f1a00d986 */ /* 0x000fe8000c101112 */
        /* <DEDUP_REMOVED lines=13> */
[----:B------:R-:W5:Y:S02]  /*1f190*/  LDL.LU R33, [R1+0x2c8] ;  /* 0x0002c80001217983 */ /* 0x000f640000300800 */
        /* <DEDUP_REMOVED lines=8> */
[----:B------:R-:W-:Y:S02]  /*1f220*/  F2FP.SATFINITE.E5M2.F32.PACK_AB_MERGE_C R5, RZ, R5, RZ ;  /* 0x00000005ff05723e */ /* 0x000fe400048060ff */
[----:B------:R-:W-:-:S05]  /*1f230*/  ISETP.LT.OR P6, PT, R0, 0x22, !P0 ;  /* 0x000000220000780c */ /* 0x000fca00047c1670 */
[----:B------:R0:W-:Y:S01]  /*1f240*/  @!P5 STG.E.U8 desc[UR18][R26.64+0x18], R5 ;  /* 0x000018051a00d986 */ /* 0x0001e2000c101112 */
[----:B------:R-:W-:-:S03]  /*1f250*/  ISETP.LT.OR P5, PT, R0, 0x21, !P0 ;  /* 0x000000210000780c */ /* 0x000fc600047a1670 */
[----:B------:R-:W-:Y:S01]  /*1f260*/  @!P3 STG.E.U8 desc[UR18][R28.64+0x20], R9 ;  /* 0x000020091c00b986 */ /* 0x000fe2000c101112 */
[----:B------:R-:W-:-:S03]  /*1f270*/  ISETP.LT.OR P3, PT, R0, 0x29, !P1 ;  /* 0x000000290000780c */ /* 0x000fc60004f61670 */
[----:B------:R1:W-:Y:S01]  /*1f280*/  @!P2 STG.E.U8 desc[UR18][R28.64+0x21], R11 ;  /* 0x0000210b1c00a986 */ /* 0x0003e2000c101112 */
[----:B------:R-:W-:Y:S02]  /*1f290*/  ISETP.LT.OR P2, PT, R0, 0x2a, !P1 ;  /* 0x0000002a0000780c */ /* 0x000fe40004f41670 */
[----:B0-----:R-:W-:Y:S02]  /*1f2a0*/  F2FP.SATFINITE.E5M2.F32.PACK_AB_MERGE_C R5, RZ, R3, RZ ;  /* 0x00000003ff05723e */ /* 0x001fe400048060ff */
[----:B-1----:R-:W-:Y:S01]  /*1f2b0*/  F2FP.SATFINITE.E5M2.F32.PACK_AB_MERGE_C R11, RZ, R2, RZ ;  /* 0x00000002ff0b723e */ /* 0x002fe200048060ff */
[----:B------:R-:W-:Y:S02]  /*1f2c0*/  FMUL R2, R38, UR20 ;  /* 0x0000001426027c20 */ /* 0x000fe40008400000 */
[----:B------:R-:W3:Y:S01]  /*1f2d0*/  LDL.LU R38, [R1+0x2d4] ;  /* 0x0002d40001267983 */ /* 0x000ee20000300800 */
[----:B------:R-:W-:-:S03]  /*1f2e0*/  F2FP.SATFINITE.E5M2.F32.PACK_AB_MERGE_C R9, RZ, R4, RZ ;  /* 0x00000004ff09723e */ /* 0x000fc600048060ff */
[----:B------:R-:W-:Y:S01]  /*1f2f0*/  @!P6 STG.E.U8 desc[UR18][R26.64+0x21], R5 ;  /* 0x000021051a00e986 */ /* 0x000fe2000c101112 */
[----:B------:R-:W-:Y:S01]  /*1f300*/  ISETP.LT.OR P6, PT, R0, 0x2a, !P0 ;  /* 0x0000002a0000780c */ /* 0x000fe200047c1670 */
[----:B------:R-:W-:Y:S02]  /*1f310*/  FMUL R3, R37, UR20 ;  /* 0x0000001425037c20 */ /* 0x000fe40008400000 */
[----:B------:R-:W3:Y:S04]  /*1f320*/  LDL.LU R37, [R1+0x2d8] ;  /* 0x0002d80001257983 */ /* 0x000ee80000300800 */
[----:B------:R-:W-:Y:S04]  /*1f330*/  @!P5 STG.E.U8 desc[UR18][R26.64+0x20], R13 ;  /* 0x0000200d1a00d986 */ /* 0x000fe8000c101112 */
[----:B------:R0:W-:Y:S04]  /*1f340*/  @!P3 STG.E.U8 desc[UR18][R28.64+0x28], R7 ;  /* 0x000028071c00b986 */ /* 0x0001e8000c101112 */
[----:B------:R1:W-:Y:S01]  /*1f350*/  @!P2 STG.E.U8 desc[UR18][R28.64+0x29], R9 ;  /* 0x000029091c00a986 */ /* 0x0003e2000c101112 */
[----:B0-----:R-:W-:-:S02]  /*1f360*/  F2FP.SATFINITE.E5M2.F32.PACK_AB_MERGE_C R7, RZ, R2, RZ ;  /* 0x00000002ff07723e */ /* 0x001fc400048060ff */
[----:B-1----:R-:W-:-:S03]  /*1f370*/  F2FP.SATFINITE.E5M2.F32.PACK_AB_MERGE_C R9, RZ, R3, RZ ;  /* 0x00000003ff09723e */ /* 0x002fc600048060ff */
[----:B------:R0:W-:Y:S01]  /*1f380*/  @!P6 STG.E.U8 desc[UR18][R26.64+0x29], R7 ;  /* 0x000029071a00e986 */ /* 0x0001e2000c101112 */
[----:B----4-:R-:W-:-:S03]  /*1f390*/  FMUL R4, R36, UR20 ;  /* 0x0000001424047c20 */ /* 0x010fc60008400000 */
[----:B------:R-:W4:Y:S02]  /*1f3a0*/  LDL.LU R36, [R1+0x2dc] ;  /* 0x0002dc0001247983 */ /* 0x000f240000300800 */
[----:B------:R-:W-:Y:S01]  /*1f3b0*/  F2FP.SATFINITE.E5M2.F32.PACK_AB_MERGE_C R13, RZ, R4, RZ ;  /* 0x00000004ff0d723e */ /* 0x000fe200048060ff */
        /* <DEDUP_REMOVED lines=15> */
[----:B------:R-:W-:Y:S01]  /*1f4b0*/  @!P5 STG.E.U8 desc[UR18][R26.64+0x28], R11 ;  /* 0x0000280b1a00d986 */ /* 0x000fe2000c101112 */
[----:B------:R-:W-:-:S03]  /*1f4c0*/  ISETP.LT.OR P5, PT, R0, 0x31, !P0 ;  /* 0x000000310000780c */ /* 0x000fc600047a1670 */
[----:B------:R0:W-:Y:S01]  /*1f4d0*/  @!P2 STG.E.U8 desc[UR18][R28.64+0x31], R13 ;  /* 0x0000310d1c00a986 */ /* 0x0001e2000c101112 */
[----:B------:R-:W-:-:S03]  /*1f4e0*/  ISETP.LT.OR P2, PT, R0, 0x3a, !P1 ;  /* 0x0000003a0000780c */ /* 0x000fc60004f41670 */
[----:B------:R1:W-:Y:S01]  /*1f4f0*/  @!P3 STG.E.U8 desc[UR18][R28.64+0x30], R9 ;  /* 0x000030091c00b986 */ /* 0x0003e2000c101112 */
[----:B------:R-:W-:Y:S02]  /*1f500*/  ISETP.LT.OR P3, PT, R0, 0x39, !P1 ;  /* 0x000000390000780c */ /* 0x000fe40004f61670 */
[----:B------:R-:W-:Y:S02]  /*1f510*/  F2FP.SATFINITE.E5M2.F32.PACK_AB_MERGE_C R5, RZ, R5, RZ ;  /* 0x00000005ff05723e */ /* 0x000fe400048060ff */
[----:B0-----:R-:W-:Y:S02]  /*1f520*/  F2FP.SATFINITE.E5M2.F32.PACK_AB_MERGE_C R13, RZ, R2, RZ ;  /* 0x00000002ff0d723e */ /* 0x001fe400048060ff */
[----:B-1----:R-:W-:Y:S01]  /*1f530*/  F2FP.SATFINITE.E5M2.F32.PACK_AB_MERGE_C R9, RZ, R3, RZ ;  /* 0x00000003ff09723e */ /* 0x002fe200048060ff */
[----:B------:R-:W-:Y:S02]  /*1f540*/  FMUL R3, R38, UR20 ;  /* 0x0000001426037c20 */ /* 0x000fe40008400000 */
[----:B------:R-:W3:Y:S01]  /*1f550*/  LDL.LU R38, [R1+0x2f4] ;  /* 0x0002f40001267983 */ /* 0x000ee20000300800 */
[----:B------:R-:W-:-:S03]  /*1f560*/  F2FP.SATFINITE.E5M2.F32.PACK_AB_MERGE_C R11, RZ, R4, RZ ;  /* 0x00000004ff0b723e */ /* 0x000fc600048060ff */
[----:B------:R0:W-:Y:S01]  /*1f570*/  @!P6 STG.E.U8 desc[UR18][R26.64+0x31], R7 ;  /* 0x000031071a00e986 */ /* 0x0001e2000c101112 */
[----:B------:R-:W-:-:S03]  /*1f580*/  FMUL R2, R37, UR20 ;  /* 0x0000001425027c20 */ /* 0x000fc60008400000 */
[----:B------:R-:W3:Y:S01]  /*1f590*/  LDL.LU R37, [R1+0x2f8] ;  /* 0x0002f80001257983 */ /* 0x000ee20000300800 */
[----:B------:R-:W-:Y:S02]  /*1f5a0*/  ISETP.LT.OR P6, PT, R0, 0x3a, !P0 ;  /* 0x0000003a0000780c */ /* 0x000fe400047c1670 */
[----:B0-----:R-:W-:Y:S01]  /*1f5b0*/  F2FP.SATFINITE.E5M2.F32.PACK_AB_MERGE_C R7, RZ, R2, RZ ;  /* 0x00000002ff07723e */ /* 0x001fe200048060ff */
[----:B------:R0:W-:Y:S04]  /*1f5c0*/  @!P5 STG.E.U8 desc[UR18][R26.64+0x30], R5 ;  /* 0x000030051a00d986 */ /* 0x0001e8000c101112 */
[----:B------:R-:W-:Y:S04]  /*1f5d0*/  @!P2 STG.E.U8 desc[UR18][R28.64+0x39], R11 ;  /* 0x0000390b1c00a986 */ /* 0x000fe8000c101112 */
[----:B------:R1:W-:Y:S01]  /*1f5e0*/  @!P3 STG.E.U8 desc[UR18][R28.64+0x38], R9 ;  /* 0x000038091c00b986 */ /* 0x0003e2000c101112 */
[----:B0-----:R-:W-:-:S05]  /*1f5f0*/  F2FP.SATFINITE.E5M2.F32.PACK_AB_MERGE_C R5, RZ, R3, RZ ;  /* 0x00000003ff05723e */ /* 0x001fca00048060ff */
        /* <DEDUP_REMOVED lines=42> */
[----:B------:R-:W-:Y:S01]  /*1f8a0*/  F2FP.SATFINITE.E5M2.F32.PACK_AB_MERGE_C R11, RZ, R4, RZ ;  /* 0x00000004ff0b723e */ /* 0x000fe200048060ff */
[----:B------:R-:W-:Y:S02]  /*1f8b0*/  FMUL R2, R35, UR20 ;  /* 0x0000001423027c20 */ /* 0x000fe40008400000 */
[----:B------:R-:W4:Y:S03]  /*1f8c0*/  LDL.LU R35, [R1+0x320] ;  /* 0x0003200001237983 */ /* 0x000f260000300800 */
[----:B-1----:R-:W-:Y:S01]  /*1f8d0*/  F2FP.SATFINITE.E5M2.F32.PACK_AB_MERGE_C R13, RZ, R2, RZ ;  /* 0x00000002ff0d723e */ /* 0x002fe200048060ff */
        /* <DEDUP_REMOVED lines=146> */
[----:B------:R-:W-:-:S03]  /*20200*/  FMUL R3, R37, UR20 ;  /* 0x0000001425037c20 */ /* 0x000fc60008400000 */
[----:B------:R-:W3:Y:S04]  /*20210*/  LDL.LU R37, [R1+0x398] ;  /* 0x0003980001257983 */ /* 0x000ee80000300800 */
[----:B------:R-:W-:Y:S04]  /*20220*/  @!P5 STG.E.U8 desc[UR18][R26.64+0x80], R13 ;  /* 0x0000800d1a00d986 */ /* 0x000fe8000c101112 */
[----:B------:R0:W-:Y:S04]  /*20230*/  @!P3 STG.E.U8 desc[UR18][R28.64+0x88], R7 ;  /* 0x000088071c00b986 */ /* 0x0001e8000c101112 */
[----:B------:R1:W-:Y:S01]  /*20240*/  @!P2 STG.E.U8 desc[UR18][R28.64+0x89], R9 ;  /* 0x000089091c00a986 */ /* 0x0003e2000c101112 */
[----:B0-----:R-:W-:-:S02]  /*20250*/  F2FP.SATFINITE.E5M2.F32.PACK_AB_MERGE_C R7, RZ, R2, RZ ;  /* 0x00000002ff07723e */ /* 0x001fc400048060ff */
[----:B-1----:R-:W-:Y:S01]  /*20260*/  F2FP.SATFINITE.E5M2.F32.PACK_AB_MERGE_C R9, RZ, R3, RZ ;  /* 0x00000003ff09723e */ /* 0x002fe200048060ff */
[----:B----4-:R-:W-:Y:S02]  /*20270*/  FMUL R4, R36, UR20 ;  /* 0x0000001424047c20 */ /* 0x010fe40008400000 */
[----:B------:R-:W4:Y:S03]  /*20280*/  LDL.LU R36, [R1+0x39c] ;  /* 0x00039c0001247983 */ /* 0x000f260000300800 */
[----:B------:R-:W-:Y:S01]  /*20290*/  F2FP.SATFINITE.E5M2.F32.PACK_AB_MERGE_C R13, RZ, R4, RZ ;  /* 0x00000004ff0d723e */ /* 0x000fe200048060ff */
[----:B------:R-:W-:Y:S02]  /*202a0*/  FMUL R5, R35, UR20 ;  /* 0x0000001423057c20 */ /* 0x000fe40008400000 */
[----:B------:R-:W4:Y:S01]  /*202b0*/  LDL.LU R35, [R1+0x3a0] ;  /* 0x0003a00001237983 */ /* 0x000f220000300800 */
[----:B--2---:R-:W-:-:S03]  /*202c0*/  FMUL R2, R34, UR20 ;  /* 0x0000001422027c20 */ /* 0x004fc60008400000 */
[----:B------:R-:W2:Y:S01]  /*202d0*/  LDL.LU R34, [R1+0x3a4] ;  /* 0x0003a40001227983 */ /* 0x000ea20000300800 */
[----:B-----5:R-:W-:-:S03]  /*202e0*/  FMUL R3, R33, UR20 ;  /* 0x0000001421037c20 */ /* 0x020fc60008400000 */
[----:B------:R-:W5:Y:S01]  /*202f0*/  LDL.LU R33, [R1+0x3a8] ;  /* 0x0003a80001217983 */ /* 0x000f620000300800 */
        /* <DEDUP_REMOVED lines=16> */
[----:B------:R-:W-:Y:S01]  /*20400*/  @!P2 STG.E.U8 desc[UR18][R28.64+0x91], R13 ;  /* 0x0000910d1c00a986 */ /* 0x000fe2000c101112 */
[----:B------:R-:W-:Y:S02]  /*20410*/  ISETP.LT.OR P2, PT, R0, 0x9a, !P1 ;  /* 0x0000009a0000780c */ /* 0x000fe40004f41670 */
        /* <DEDUP_REMOVED lines=82> */
[----:B------:R0:W-:Y:S01]  /*20940*/  @!P6 STG.E.U8 desc[UR18][R26.64+0xb1], R7 ;  /* 0x0000b1071a00e986 */ /* 0x0001e2000c101112 */
[----:B------:R-:W-:-:S03]  /*20950*/  FMUL R3, R38, UR20 ;  /* 0x0000001426037c20 */ /* 0x000fc60008400000 */
[----:B------:R-:W3:Y:S01]  /*20960*/  LDL.LU R38, [R1+0x3f4] ;  /* 0x0003f40001267983 */ /* 0x000ee20000300800 */
[----:B------:R-:W-:Y:S02]  /*20970*/  F2FP.SATFINITE.E5M2.F32.PACK_AB_MERGE_C R11, RZ, R4, RZ ;  /* 0x00000004ff0b723e */ /* 0x000fe400048060ff */
[----:B------:R-:W-:Y:S01]  /*20980*/  ISETP.LT.OR P6, PT, R0, 0xba, !P0 ;  /* 0x000000ba0000780c */ /* 0x000fe200047c1670 */
[----:B------:R-:W-:Y:S02]  /*20990*/  FMUL R2, R37, UR20 ;  /* 0x0000001425027c20 */ /* 0x000fe40008400000 */
[----:B------:R-:W3:Y:S03]  /*209a0*/  LDL.LU R37, [R1+0x3f8] ;  /* 0x0003f80001257983 */ /* 0x000ee60000300800 */
        /* <DEDUP_REMOVED lines=31> */
[----:B-1----:R-:W-:-:S03]  /*20ba0*/  F2FP.SATFINITE.E5M2.F32.PACK_AB_MERGE_C R9, RZ, R3, RZ ;  /* 0x00000003ff09723e */ /* 0x002fc600048060ff */
[----:B------:R0:W-:Y:S01]  /*20bb0*/  @!P6 STG.E.U8 desc[UR18][R26.64+0xc1], R7 ;  /* 0x0000c1071a00e986 */ /* 0x0001e2000c101112 */
[----:B------:R-:W-:Y:S01]  /*20bc0*/  FMUL R2, R38, UR20 ;  /* 0x0000001426027c20 */ /* 0x000fe20008400000 */
[----:B------:R-:W-:Y:S02]  /*20bd0*/  ISETP.LT.OR P6, PT, R0, 0xca, !P0 ;  /* 0x000000ca0000780c */ /* 0x000fe400047c1670 */
[----:B------:R-:W3:Y:S01]  /*20be0*/  LDL.LU R38, [R1+0x414] ;  /* 0x0004140001267983 */ /* 0x000ee20000300800 */
[----:B------:R-:W-:Y:S01]  /*20bf0*/  F2FP.SATFINITE.E5M2.F32.PACK_AB_MERGE_C R13, RZ, R4, RZ ;  /* 0x00000004ff0d723e */ /* 0x000fe200048060ff */
        /* <DEDUP_REMOVED lines=24> */
[C---:B------:R-:W-:Y:S01]  /*20d80*/  ISETP.LT.OR P3, PT, R0.reuse, 0xd1, !P1 ;  /* 0x000000d10000780c */ /* 0x040fe20004f61670 */
[----:B------:R-:W3:Y:S01]  /*20d90*/  LDL.LU R40, [R1+0x434] ;  /* 0x0004340001287983 */ /* 0x000ee20000300800 */
[C---:B------:R-:W-:Y:S02]  /*20da0*/  ISETP.LT.OR P2, PT, R0.reuse, 0xd2, !P1 ;  /* 0x000000d20000780c */ /* 0x040fe40004f41670 */
[----:B------:R-:W-:Y:S02]  /*20db0*/  ISETP.LT.OR P6, PT, R0, 0xd2, !P0 ;  /* 0x000000d20000780c */ /* 0x000fe400047c1670 */
[----:B------:R-:W-:-:S05]  /*20dc0*/  F2FP.SATFINITE.E5M2.F32.PACK_AB_MERGE_C R5, RZ, R5, RZ ;  /* 0x00000005ff05723e */ /* 0x000fca00048060ff */
[----:B------:R0:W-:Y:S01]  /*20dd0*/  @!P5 STG.E.U8 desc[UR18][R26.64+0xc8], R5 ;  /* 0x0000c8051a00d986 */ /* 0x0001e2000c101112 */
[----:B------:R-:W-:-:S03]  /*20de0*/  ISETP.LT.OR P5, PT, R0, 0xd1, !P0 ;  /* 0x000000d10000780c */ /* 0x000fc600047a1670 */
[----:B------:R-:W-:Y:S01]  /*20df0*/  @!P3 STG.E.U8 desc[UR18][R28.64+0xd0], R9 ;  /* 0x0000d0091c00b986 */ /* 0x000fe2000c101112 */
[----:B------:R-:W-:-:S03]  /*20e00*/  ISETP.LT.OR P3, PT, R0, 0xd9, !P1 ;  /* 0x000000d90000780c */ /* 0x000fc60004f61670 */
[----:B------:R1:W-:Y:S01]  /*20e10*/  @!P2 STG.E.U8 desc[UR18][R28.64+0xd1], R11 ;  /* 0x0000d10b1c00a986 */ /* 0x0003e2000c101112 */
[----:B0-----:R-:W-:Y:S02]  /*20e20*/  F2FP.SATFINITE.E5M2.F32.PACK_AB_MERGE_C R5, RZ, R3, RZ ;  /* 0x00000003ff05723e */ /* 0x001fe400048060ff */
[----:B------:R-:W-:-:S03]  /*20e30*/  ISETP.LT.OR P2, PT, R0, 0xda, !P1 ;  /* 0x000000da0000780c */ /* 0x000fc60004f41670 */
[----:B------:R-:W-:Y:S01]  /*20e40*/  @!P6 STG.E.U8 desc[UR18][R26.64+0xd1], R5 ;  /* 0x0000d1051a00e986 */ /* 0x000fe2000c101112 */
[----:B-1----:R-:W-:Y:S02]  /*20e50*/  F2FP.SATFINITE.E5M2.F32.PACK_AB_MERGE_C R11, RZ, R2, RZ ;  /* 0x00000002ff0b723e */ /* 0x002fe400048060ff */
[----:B------:R-:W-:Y:S01]  /*20e60*/  ISETP.LT.OR P6, PT, R0, 0xda, !P0 ;  /* 0x000000da0000780c */ /* 0x000fe200047c1670 */
[----:B------:R-:W-:Y:S02]  /*20e70*/  FMUL R2, R38, UR20 ;  /* 0x0000001426027c20 */ /* 0x000fe40008400000 */
[----:B------:R-:W3:Y:S01]  /*20e80*/  LDL.LU R38, [R1+0x438] ;  /* 0x0004380001267983 */ /* 0x000ee20000300800 */
[----:B------:R-:W-:Y:S01]  /*20e90*/  F2FP.SATFINITE.E5M2.F32.PACK_AB_MERGE_C R9, RZ, R4, RZ ;  /* 0x00000004ff09723e */ /* 0x000fe200048060ff */
        /* <DEDUP_REMOVED lines=14> */
[----:B------:R-:W2:Y:S02]  /*20f80*/  LDL.LU R34, [R1+0x448] ;  /* 0x0004480001227983 */ /* 0x000ea40000300800 */
[----:B0-----:R-:W-:Y:S01]  /*20f90*/  F2FP.SATFINITE.E5M2.F32.PACK_AB_MERGE_C R7, RZ, R2, RZ ;  /* 0x00000002ff07723e */ /* 0x001fe200048060ff */
[----:B-----5:R-:W-:Y:S02]  /*20fa0*/  FMUL R3, R33, UR20 ;  /* 0x0000001421037c20 */ /* 0x020fe40008400000 */
[----:B------:R-:W5:Y:S01]  /*20fb0*/  LDL.LU R33, [R1+0x44c] ;  /* 0x00044c0001217983 */ /* 0x000f620000300800 */
[----:B---3--:R-:W-:-:S03]  /*20fc0*/  FMUL R4, R31, UR20 ;  /* 0x000000141f047c20 */ /* 0x008fc60008400000 */
        /* <DEDUP_REMOVED lines=13> */
[----:B------:R-:W-:Y:S02]  /*210a0*/  F2FP.SATFINITE.E5M2.F32.PACK_AB_MERGE_C R5, RZ, R5, RZ ;  /* 0x00000005ff05723e */ /* 0x000fe400048060ff */
[----:B0-----:R-:W-:Y:S01]  /*210b0*/  F2FP.SATFINITE.E5M2.F32.PACK_AB_MERGE_C R11, RZ, R4, RZ ;  /* 0x00000004ff0b723e */ /* 0x001fe200048060ff */
[----:B------:R-:W-:Y:S01]  /*210c0*/  @!P6 STG.E.U8 desc[UR18][R26.64+0xe1], R7 ;  /* 0x0000e1071a00e986 */ /* 0x000fe2000c101112 */
[C---:B------:R-:W-:Y:S02]  /*210d0*/  ISETP.LT.OR P6, PT, R0.reuse, 0xea, !P0 ;  /* 0x000000ea0000780c */ /* 0x040fe400047c1670 */
[----:B-1----:R-:W-:Y:S01]  /*210e0*/  F2FP.SATFINITE.E5M2.F32.PACK_AB_MERGE_C R9, RZ, R3, RZ ;  /* 0x00000003ff09723e */ /* 0x002fe200048060ff */
[----:B------:R0:W-:Y:S01]  /*210f0*/  @!P5 STG.E.U8 desc[UR18][R26.64+0xe0], R5 ;  /* 0x0000e0051a00d986 */ /* 0x0001e2000c101112 */
[----:B------:R-:W-:-:S03]  /*21100*/  ISETP.LT.OR P5, PT, R0, 0xe9, !P0 ;  /* 0x000000e90000780c */ /* 0x000fc600047a1670 */
[----:B------:R-:W-:Y:S01]  /*21110*/  @!P2 STG.E.U8 desc[UR18][R28.64+0xe9], R11 ;  /* 0x0000e90b1c00a986 */ /* 0x000fe2000c101112 */
[----:B------:R-:W-:Y:S01]  /*21120*/  ISETP.LT.OR P2, PT, R0, 0xf2, !P1 ;  /* 0x000000f20000780c */ /* 0x000fe20004f41670 */
[----:B------:R-:W-:Y:S02]  /*21130*/  FMUL R3, R40, UR20 ;  /* 0x0000001428037c20 */ /* 0x000fe40008400000 */
[----:B------:R1:W-:Y:S01]  /*21140*/  @!P3 STG.E.U8 desc[UR18][R28.64+0xe8], R9 ;  /* 0x0000e8091c00b986 */ /* 0x0003e2000c101112 */
[----:B------:R-:W-:Y:S02]  /*21150*/  ISETP.LT.OR P3, PT, R0, 0xf1, !P1 ;  /* 0x000000f10000780c */ /* 0x000fe40004f61670 */
[----:B------:R-:W-:Y:S01]  /*21160*/  F2FP.SATFINITE.E5M2.F32.PACK_AB_MERGE_C R13, RZ, R2, RZ ;  /* 0x00000002ff0d723e */ /* 0x000fe200048060ff */
[----:B------:R-:W-:Y:S01]  /*21170*/  FMUL R2, R38, UR20 ;  /* 0x0000001426027c20 */ /* 0x000fe20008400000 */
[----:B------:R-:W-:Y:S01]  /*21180*/  FMUL R4, R37, UR20 ;  /* 0x0000001425047c20 */ /* 0x000fe20008400000 */
[----:B------:R-:W-:-:S03]  /*21190*/  F2FP.SATFINITE.E5M2.F32.PACK_AB_MERGE_C R3, RZ, R3, RZ ;  /* 0x00000003ff03723e */ /* 0x000fc600048060ff */
[----:B0-----:R-:W-:Y:S02]  /*211a0*/  F2FP.SATFINITE.E5M2.F32.PACK_AB_MERGE_C R5, RZ, R2, RZ ;  /* 0x00000002ff05723e */ /* 0x001fe400048060ff */
[----:B------:R-:W-:Y:S01]  /*211b0*/  F2FP.SATFINITE.E5M2.F32.PACK_AB_MERGE_C R7, RZ, R4, RZ ;  /* 0x00000004ff07723e */ /* 0x000fe200048060ff */
[----:B------:R-:W-:Y:S01]  /*211c0*/  @!P5 STG.E.U8 desc[UR18][R26.64+0xe8], R13 ;  /* 0x0000e80d1a00d986 */ /* 0x000fe2000c101112 */
[----:B------:R-:W-:-:S03]  /*211d0*/  ISETP.LT.OR P5, PT, R0, 0xf1, !P0 ;  /* 0x000000f10000780c */ /* 0x000fc600047a1670 */
[----:B------:R-:W-:Y:S01]  /*211e0*/  @!P6 STG.E.U8 desc[UR18][R26.64+0xe9], R3 ;  /* 0x0000e9031a00e986 */ /* 0x000fe2000c101112 */
[----:B------:R-:W-:-:S03]  /*211f0*/  ISETP.LT.OR P6, PT, R0, 0xf2, !P0 ;  /* 0x000000f20000780c */ /* 0x000fc600047c1670 */
[----:B------:R0:W-:Y:S01]  /*21200*/  @!P2 STG.E.U8 desc[UR18][R28.64+0xf1], R7 ;  /* 0x0000f1071c00a986 */ /* 0x0001e2000c101112 */
[C---:B------:R-:W-:Y:S02]  /*21210*/  ISETP.LT.OR P2, PT, R0.reuse, 0xf9, !P1 ;  /* 0x000000f90000780c */ /* 0x040fe40004f41670 */
[C---:B------:R-:W-:Y:S01]  /*21220*/  ISETP.LT.OR P1, PT, R0.reuse, 0xfa, !P1 ;  /* 0x000000fa0000780c */ /* 0x040fe20004f21670 */
[----:B------:R3:W-:Y:S01]  /*21230*/  @!P3 STG.E.U8 desc[UR18][R28.64+0xf0], R5 ;  /* 0x0000f0051c00b986 */ /* 0x0007e2000c101112 */
[C---:B------:R-:W-:Y:S02]  /*21240*/  ISETP.LT.OR P3, PT, R0.reuse, 0xf9, !P0 ;  /* 0x000000f90000780c */ /* 0x040fe40004761670 */
[----:B------:R-:W-:Y:S01]  /*21250*/  ISETP.LT.OR P0, PT, R0, 0xfa, !P0 ;  /* 0x000000fa0000780c */ /* 0x000fe20004701670 */
[----:B----4-:R-:W-:-:S05]  /*21260*/  FMUL R2, R36, UR20 ;  /* 0x0000001424027c20 */ /* 0x010fca0008400000 */
[----:B-1----:R-:W-:-:S05]  /*21270*/  F2FP.SATFINITE.E5M2.F32.PACK_AB_MERGE_C R9, RZ, R2, RZ ;  /* 0x00000002ff09723e */ /* 0x002fca00048060ff */
[----:B------:R1:W-:Y:S01]  /*21280*/  @!P5 STG.E.U8 desc[UR18][R26.64+0xf0], R9 ;  /* 0x0000f0091a00d986 */ /* 0x0003e2000c101112 */
[----:B------:R-:W-:-:S05]  /*21290*/  FMUL R0, R35, UR20 ;  /* 0x0000001423007c20 */ /* 0x000fca0008400000 */
[----:B0-----:R-:W-:Y:S01]  /*212a0*/  F2FP.SATFINITE.E5M2.F32.PACK_AB_MERGE_C R7, RZ, R0, RZ ;  /* 0x00000000ff07723e */ /* 0x001fe200048060ff */
[----:B--2---:R-:W-:Y:S01]  /*212b0*/  FMUL R2, R34, UR20 ;  /* 0x0000001422027c20 */ /* 0x004fe20008400000 */
[----:B-----5:R-:W-:-:S04]  /*212c0*/  FMUL R3, R33, UR20 ;  /* 0x0000001421037c20 */ /* 0x020fc80008400000 */
[----:B------:R-:W-:Y:S02]  /*212d0*/  F2FP.SATFINITE.E5M2.F32.PACK_AB_MERGE_C R11, RZ, R2, RZ ;  /* 0x00000002ff0b723e */ /* 0x000fe400048060ff */
[----:B------:R-:W-:Y:S01]  /*212e0*/  F2FP.SATFINITE.E5M2.F32.PACK_AB_MERGE_C R3, RZ, R3, RZ ;  /* 0x00000003ff03723e */ /* 0x000fe200048060ff */
[----:B------:R1:W-:Y:S01]  /*212f0*/  @!P6 STG.E.U8 desc[UR18][R26.64+0xf1], R7 ;  /* 0x0000f1071a00e986 */ /* 0x0003e2000c101112 */
[----:B---3--:R-:W-:Y:S01]  /*21300*/  FMUL R4, R31, UR20 ;  /* 0x000000141f047c20 */ /* 0x008fe20008400000 */
[----:B------:R-:W-:-:S04]  /*21310*/  FMUL R5, R30, UR20 ;  /* 0x000000141e057c20 */ /* 0x000fc80008400000 */
[----:B------:R-:W-:Y:S02]  /*21320*/  F2FP.SATFINITE.E5M2.F32.PACK_AB_MERGE_C R13, RZ, R4, RZ ;  /* 0x00000004ff0d723e */ /* 0x000fe400048060ff */
[----:B------:R-:W-:Y:S01]  /*21330*/  F2FP.SATFINITE.E5M2.F32.PACK_AB_MERGE_C R5, RZ, R5, RZ ;  /* 0x00000005ff05723e */ /* 0x000fe200048060ff */
[----:B------:R1:W-:Y:S04]  /*21340*/  @!P2 STG.E.U8 desc[UR18][R28.64+0xf8], R11 ;  /* 0x0000f80b1c00a986 */ /* 0x0003e8000c101112 */
[----:B------:R1:W-:Y:S04]  /*21350*/  @!P1 STG.E.U8 desc[UR18][R28.64+0xf9], R3 ;  /* 0x0000f9031c009986 */ /* 0x0003e8000c101112 */
[----:B------:R1:W-:Y:S04]  /*21360*/  @!P3 STG.E.U8 desc[UR18][R26.64+0xf8], R13 ;  /* 0x0000f80d1a00b986 */ /* 0x0003e8000c101112 */
[----:B------:R1:W-:Y:S02]  /*21370*/  @!P0 STG.E.U8 desc[UR18][R26.64+0xf9], R5 ;  /* 0x0000f9051a008986 */ /* 0x0003e4000c101112 */
.L_x_545:
[----:B------:R-:W-:Y:S05]  /*21380*/  BSYNC B0 ;  /* 0x0000000000007941 */ /* 0x000fea0003800000 */
.L_x_31:
[----:B-12---:R-:W2:Y:S04]  /*21390*/  LDL.LU R3, [R1+0x458] ;  /* 0x0004580001037983 */ /* 0x006ea80000300800 */
[----:B------:R-:W2:Y:S01]  /*213a0*/  LDL.LU R2, [R1+0x45c] ;  /* 0x00045c0001027983 */ /* 0x000ea20000300800 */
[----:B------:R-:W-:Y:S01]  /*213b0*/  ULDC UR6, c[0x0][0xc] ;  /* 0x0000030000067ab9 */ /* 0x000fe20000000800 */
[----:B------:R-:W-:Y:S01]  /*213c0*/  ULDC UR7, c[0x0][0x10] ;  /* 0x0000040000077ab9 */ /* 0x000fe20000000800 */
[----:B---34-:R-:W2:Y:S01]  /*213d0*/  LDC R5, c[0x0][0x14] ;  /* 0x00000500ff057b82 */ /* 0x018ea20000000800 */
[----:B------:R-:W-:Y:S01]  /*213e0*/  UIMAD.WIDE.U32 UR6, UR6, UR7, URZ ;  /* 0x00000007060672a5 */ /* 0x000fe2000f8e003f */
[----:B-----5:R-:W-:Y:S01]  /*213f0*/  PRMT R0, RZ, 0x7610, R0 ;  /* 0x00007610ff007816 */ /* 0x020fe20000000000 */
[----:B------:R-:W-:-:S04]  /*21400*/  UMOV UR14, 0xffffffff ;  /* 0xffffffff000e7882 */ /* 0x000fc80000000000 */
[----:B--2---:R-:W-:-:S04]  /*21410*/  IMAD.WIDE.U32 R2, R5, UR6, R2 ;  /* 0x0000000605027c25 */ /* 0x004fc8000f8e0002 */
[----:B------:R-:W-:Y:S01]  /*21420*/  IMAD R5, R5, UR7, RZ ;  /* 0x0000000705057c24 */ /* 0x000fe2000f8e02ff */
[----:B------:R-:W-:Y:S01]  /*21430*/  ULDC.64 UR6, c[0x0][0x650] ;  /* 0x0001940000067ab9 */ /* 0x000fe20000000a00 */
[----:B------:R-:W-:Y:S01]  /*21440*/  IMAD.MOV.U32 R11, RZ, RZ, R2 ;  /* 0x000000ffff0b7224 */ /* 0x000fe200078e0002 */
[----:B------:R-:W-:Y:S01]  /*21450*/  ISETP.GE.U32.AND P0, PT, R2, UR6, PT ;  /* 0x0000000602007c0c */ /* 0x000fe2000bf06070 */
[----:B------:R-:W-:Y:S02]  /*21460*/  IMAD.IADD R13, R3, 0x1, R5 ;  /* 0x00000001030d7824 */ /* 0x000fe400078e0205 */
[----:B------:R-:W-:-:S03]  /*21470*/  IMAD.MOV.U32 R2, RZ, RZ, -0x1 ;  /* 0xffffffffff027424 */ /* 0x000fc600078e00ff */
[----:B------:R1:W-:Y:S01]  /*21480*/  STL [R1+0x458], R13 ;  /* 0x0004580d01007387 */ /* 0x0003e20000100800 */
[----:B------:R-:W-:-:S03]  /*21490*/  ISETP.GE.U32.AND.EX P0, PT, R13, UR7, PT, P0 ;  /* 0x000000070d007c0c */ /* 0x000fc6000bf06100 */
[----:B------:R1:W-:Y:S04]  /*214a0*/  STL [R1+0x45c], R11 ;  /* 0x00045c0b01007387 */ /* 0x0003e80000100800 */
[----:B------:R1:W-:Y:S06]  /*214b0*/  STL [R1+0x460], R2 ;  /* 0x0004600201007387 */ /* 0x0003ec0000100800 */
[----:B------:R-:W-:Y:S05]  /*214c0*/  @P0 BRA `(.L_x_546) ;  /* 0x0000000400740947 */ /* 0x000fea0003800000 */
[----:B------:R-:W2:Y:S01]  /*214d0*/  S2R R8, SR_CTAID.X ;  /* 0x0000000000087919 */ /* 0x000ea20000002500 */
[----:B------:R-:W-:Y:S01]  /*214e0*/  ULDC.64 UR14, c[0x0][0x628] ;  /* 0x00018a00000e7ab9 */ /* 0x000fe20000000a00 */
[----:B------:R-:W3:Y:S01]  /*214f0*/  LDC R9, c[0x0][0x144] ;  /* 0x00005100ff097b82 */ /* 0x000ee20000000800 */
[----:B------:R-:W-:Y:S01]  /*21500*/  ULDC UR6, c[0x0][0x150] ;  /* 0x0000540000067ab9 */ /* 0x000fe20000000800 */
[----:B------:R-:W4:Y:S01]  /*21510*/  S2R R12, SR_CTAID.Y ;  /* 0x00000000000c7919 */ /* 0x000f220000002600 */
[----:B------:R-:W-:Y:S01]  /*21520*/  ISETP.NE.U32.AND P0, PT, RZ, UR14, PT ;  /* 0x0000000eff007c0c */ /* 0x000fe2000bf05070 */
[----:B------:R-:W-:Y:S01]  /*21530*/  ULDC UR17, c[0x0][0x630] ;  /* 0x00018c0000117ab9 */ /* 0x000fe20000000800 */
[----:B------:R-:W-:Y:S02]  /*21540*/  R2UR UR10, R11 ;  /* 0x000000000b0a72ca */ /* 0x000fe400000e0000 */
[----:B------:R-:W-:Y:S01]  /*21550*/  ISETP.NE.AND.EX P0, PT, RZ, UR15, PT, P0 ;  /* 0x0000000fff007c0c */ /* 0x000fe2000bf05300 */
[----:B0-----:R-:W0:Y:S01]  /*21560*/  LDC.64 R6, c[0x0][0x620] ;  /* 0x00018800ff067b82 */ /* 0x001e220000000a00 */
[----:B------:R-:W-:-:S02]  /*21570*/  R2UR UR11, R13 ;  /* 0x000000000d0b72ca */ /* 0x000fc400000e0000 */
[----:B--2---:R-:W-:-:S05]  /*21580*/  I2FP.F32.U32 R0, R8 ;  /* 0x0000000800007245 */ /* 0x004fca0000201000 */
[----:B------:R-:W-:-:S06]  /*21590*/  FMUL R0, R0, UR6 ;  /* 0x0000000600007c20 */ /* 0x000fcc0008400000 */
[----:B------:R-:W2:Y:S01]  /*215a0*/  F2I.U32.TRUNC.NTZ R0, R0 ;  /* 0x0000000000007305 */ /* 0x000ea2000020f000 */
[----:B----4-:R-:W-:Y:S05]  /*215b0*/  @!P0 BRA `(.L_x_547) ;  /* 0x0000000000308947 */ /* 0x010fea0003800000 */
        /* <DEDUP_REMOVED lines=12> */
.L_x_547:
[----:B------:R-:W-:Y:S01]  /*21680*/  USHF.R.U64 UR14, UR10, UR17, UR11 ;  /* 0x000000110a0e7299 */ /* 0x000fe2000800120b */
[----:B------:R-:W4:Y:S01]  /*21690*/  LDC.64 R22, c[0x0][0x640] ;  /* 0x00019000ff167b82 */ /* 0x000f220000000a00 */
[----:B------:R-:W-:Y:S01]  /*216a0*/  USHF.R.U32.HI UR6, URZ, UR17, UR11 ;  /* 0x000000113f067299 */ /* 0x000fe2000801160b */
[----:B--2---:R-:W-:Y:S02]  /*216b0*/  IMAD.MOV R10, RZ, RZ, -R0 ;  /* 0x000000ffff0a7224 */ /* 0x004fe400078e0a00 */
[----:B-1----:R-:W-:Y:S01]  /*216c0*/  IMAD.MOV.U32 R2, RZ, RZ, R11 ;  /* 0x000000ffff027224 */ /* 0x002fe200078e000b */
[----:B------:R-:W-:Y:S01]  /*216d0*/  IADD3 R5, P0, RZ, -UR14, RZ ;  /* 0x8000000eff057c10 */ /* 0x000fe2000ff1e0ff */
[----:B---3--:R-:W-:Y:S02]  /*216e0*/  IMAD R18, R9, R10, R8 ;  /* 0x0000000a09127224 */ /* 0x008fe400078e0208 */
[----:B------:R-:W1:Y:S02]  /*216f0*/  LDC R4, c[0x0][0x618] ;  /* 0x00018600ff047b82 */ /* 0x000e640000000800 */
[----:B------:R-:W-:Y:S01]  /*21700*/  IMAD.X R3, RZ, RZ, ~UR6, P0 ;  /* 0x80000006ff037e24 */ /* 0x000fe200080e06ff */
[----:B------:R-:W-:-:S03]  /*21710*/  ULDC UR6, c[0x0][0x154] ;  /* 0x0000550000067ab9 */ /* 0x000fc60000000800 */
[-C--:B0-----:R-:W-:Y:S02]  /*21720*/  IMAD R0, R3, R6.reuse, RZ ;  /* 0x0000000603007224 */ /* 0x081fe400078e02ff */
[----:B------:R-:W0:Y:S01]  /*21730*/  LDC R14, c[0x0][0x608] ;  /* 0x00018200ff0e7b82 */ /* 0x000e220000000800 */
[----:B------:R-:W-:Y:S02]  /*21740*/  IMAD.MOV.U32 R3, RZ, RZ, R13 ;  /* 0x000000ffff037224 */ /* 0x000fe400078e000d */
[----:B------:R-:W-:-:S05]  /*21750*/  IMAD.WIDE.U32 R2, R5, R6, R2 ;  /* 0x0000000605027225 */ /* 0x000fca00078e0002 */
[----:B------:R-:W2:Y:S01]  /*21760*/  LDC R20, c[0x0][0x658] ;  /* 0x00019600ff147b82 */ /* 0x000ea20000000800 */
[----:B------:R-:W-:Y:S01]  /*21770*/  IMAD R5, R5, R7, R0 ;  /* 0x0000000705057224 */ /* 0x000fe200078e0200 */
[----:B------:R-:W-:Y:S01]  /*21780*/  I2FP.F32.U32 R0, R12 ;  /* 0x0000000c00007245 */ /* 0x000fe20000201000 */
[----:B------:R-:W-:Y:S01]  /*21790*/  IMAD.MOV.U32 R7, RZ, RZ, 0x1 ;  /* 0x00000001ff077424 */ /* 0x000fe200078e00ff */
[----:B----4-:R-:W-:Y:S01]  /*217a0*/  ISETP.NE.U32.AND P0, PT, R22, RZ, PT ;  /* 0x000000ff1600720c */ /* 0x010fe20003f05070 */
[----:B------:R-:W-:Y:S02]  /*217b0*/  IMAD.IADD R3, R3, 0x1, R5 ;  /* 0x0000000103037824 */ /* 0x000fe400078e0205 */
[----:B------:R-:W-:Y:S01]  /*217c0*/  FMUL R0, R0, UR6 ;  /* 0x0000000600007c20 */ /* 0x000fe20008400000 */
[----:B------:R-:W3:Y:S01]  /*217d0*/  LDC R15, c[0x0][0x148] ;  /* 0x00005200ff0f7b82 */ /* 0x000ee20000000800 */
[----:B------:R-:W-:Y:S01]  /*217e0*/  ISETP.NE.AND.EX P0, PT, R23, RZ, PT, P0 ;  /* 0x000000ff1700720c */ /* 0x000fe20003f05300 */
[----:B------:R-:W-:Y:S01]  /*217f0*/  IMAD.MOV.U32 R5, RZ, RZ, -0x1 ;  /* 0xffffffffff057424 */ /* 0x000fe200078e00ff */
[-CC-:B-1----:R-:W-:Y:S01]  /*21800*/  SHF.R.U64 R10, R2, R4.reuse, R3.reuse ;  /* 0x00000004020a7219 */ /* 0x182fe20000001203 */
[----:B------:R1:W4:Y:S01]  /*21810*/  F2I.U32.TRUNC.NTZ R13, R0 ;  /* 0x00000000000d7305 */ /* 0x000322000020f000 */
[----:B------:R-:W-:-:S03]  /*21820*/  SHF.R.U32.HI R3, RZ, R4, R3 ;  /* 0x00000004ff037219 */ /* 0x000fc60000011603 */
[----:B------:R-:W1:Y:S01]  /*21830*/  LDC R16, c[0x0][0x600] ;  /* 0x00018000ff107b82 */ /* 0x000e620000000800 */
[-CC-:B0-----:R-:W-:Y:S02]  /*21840*/  SHF.R.U64 R8, R10, R14.reuse, R3.reuse ;  /* 0x0000000e0a087219 */ /* 0x181fe40000001203 */
[----:B------:R-:W-:-:S05]  /*21850*/  SHF.R.U32.HI R3, RZ, R14, R3 ;  /* 0x0000000eff037219 */ /* 0x000fca0000011603 */
[----:B------:R-:W0:Y:S01]  /*21860*/  LDC R17, c[0x0][0x648] ;  /* 0x00019200ff117b82 */ /* 0x000e220000000800 */
[-CC-:B--2---:R-:W-:Y:S02]  /*21870*/  SHF.R.U64 R11, R8, R20.reuse, R3.reuse ;  /* 0x00000014080b7219 */ /* 0x184fe40000001203 */
[-C--:B------:R-:W-:Y:S02]  /*21880*/  SHF.L.U32 R5, R5, R20.reuse, RZ ;  /* 0x0000001405057219 */ /* 0x080fe400000006ff */
[-C--:B------:R-:W-:Y:S01]  /*21890*/  SHF.R.U32.HI R3, RZ, R20.reuse, R3 ;  /* 0x00000014ff037219 */ /* 0x080fe20000011603 */
[----:B------:R-:W-:Y:S01]  /*218a0*/  IMAD.MOV.U32 R2, RZ, RZ, R11 ;  /* 0x000000ffff027224 */ /* 0x000fe200078e000b */
[----:B------:R-:W-:Y:S01]  /*218b0*/  SHF.L.U32 R20, R7, R20, RZ ;  /* 0x0000001407147219 */ /* 0x000fe200000006ff */
[----:B------:R-:W2:Y:S01]  /*218c0*/  LDC R19, c[0x0][0x638] ;  /* 0x00018e00ff137b82 */ /* 0x000ea20000000800 */
[----:B------:R-:W-:-:S07]  /*218d0*/  LOP3.LUT R39, RZ, R5, RZ, 0x33, !PT ;  /* 0x00000005ff277212 */ /* 0x000fce00078e33ff */
[----:B------:R-:W0:Y:S01]  /*218e0*/  LDC R21, c[0x0][0x610] ;  /* 0x00018400ff157b82 */ /* 0x000e220000000800 */
[----:B----4-:R-:W-:Y:S05]  /*218f0*/  @!P0 BRA `(.L_x_548) ;  /* 0x0000000000288947 */ /* 0x010fea0003800000 */
[----:B-1----:R-:W1:Y:S02]  /*21900*/  LDC R0, c[0x0][0x64c] ;  /* 0x00019300ff007b82 */ /* 0x002e640000000800 */
[----:B-1----:R-:W-:-:S05]  /*21910*/  IADD3 R7, P0, R11, R0, RZ ;  /* 0x000000000b077210 */ /* 0x002fca0007f1e0ff */
        /* <DEDUP_REMOVED lines=8> */
.L_x_548:
[----:B01----:R-:W-:Y:S01]  /*219a0*/  SHF.R.U64 R0, R2, R17, R3 ;  /* 0x0000001102007219 */ /* 0x003fe20000001203 */
[----:B------:R-:W-:Y:S01]  /*219b0*/  VIADD R3, R16, 0xffffffff ;  /* 0xffffffff10037836 */ /* 0x000fe20000000000 */
[----:B------:R-:W-:Y:S01]  /*219c0*/  LOP3.LUT R39, R8, R39, RZ, 0xc0, !PT ;  /* 0x0000002708277212 */ /* 0x000fe200078ec0ff */
[----:B------:R-:W-:Y:S02]  /*219d0*/  IMAD.MOV R13, RZ, RZ, -R13 ;  /* 0x000000ffff0d7224 */ /* 0x000fe400078e0a0d */
[----:B------:R-:W-:Y:S01]  /*219e0*/  IMAD.MOV R2, RZ, RZ, -R0 ;  /* 0x000000ffff027224 */ /* 0x000fe200078e0a00 */
[----:B------:R-:W-:Y:S01]  /*219f0*/  LOP3.LUT R3, R10, R3, RZ, 0xc0, !PT ;  /* 0x000000030a037212 */ /* 0x000fe200078ec0ff */
[----:B------:R-:W-:Y:S02]  /*21a00*/  IMAD R39, R20, R0, R39 ;  /* 0x0000000014277224 */ /* 0x000fe400078e0227 */
[----:B---3--:R-:W-:Y:S02]  /*21a10*/  @P4 IMAD R18, R15, R13, R12 ;  /* 0x0000000d0f124224 */ /* 0x008fe400078e020c */
[----:B--2---:R-:W-:-:S02]  /*21a20*/  IMAD R0, R2, R19, R11 ;  /* 0x0000001302007224 */ /* 0x004fc400078e020b */
[----:B------:R-:W-:Y:S02]  /*21a30*/  IMAD R39, R39, R21, R18 ;  /* 0x0000001527277224 */ /* 0x000fe400078e0212 */
[----:B------:R-:W-:Y:S02]  /*21a40*/  IMAD R2, R0, R16, R3 ;  /* 0x0000001000027224 */ /* 0x000fe400078e0203 */
[----:B------:R-:W-:-:S03]  /*21a50*/  IMAD.MOV.U32 R4, RZ, RZ, 0x1 ;  /* 0x00000001ff047424 */ /* 0x000fc600078e00ff */
[----:B------:R-:W-:Y:S02]  /*21a60*/  SEL R3, R2, R39, !P4 ;  /* 0x0000002702037207 */ /* 0x000fe40006000000 */
[----:B------:R-:W-:Y:S02]  /*21a70*/  PRMT R0, R4, 0x7610, R0 ;  /* 0x0000761004007816 */ /* 0x000fe40000000000 */
[----:B------:R-:W-:Y:S01]  /*21a80*/  SEL R39, R39, R2, !P4 ;  /* 0x0000000227277207 */ /* 0x000fe20006000000 */
[----:B------:R2:W-:Y:S06]  /*21a90*/  STL [R1+0x460], R3 ;  /* 0x0004600301007387 */ /* 0x0005ec0000100800 */
.L_x_546:
[----:B------:R-:W-:Y:S01]  /*21aa0*/  UIADD3 UR5, UR12, UR5, URZ ;  /* 0x000000050c057290 */ /* 0x000fe2000fffe03f */
[----:B------:R3:W-:Y:S01]  /*21ab0*/  STL [R1+0x464], R39 ;  /* 0x0004642701007387 */ /* 0x0007e20000100800 */
[----:B------:R-:W-:Y:S02]  /*21ac0*/  LOP3.LUT P0, RZ, R0, 0xff, RZ, 0xc0, !PT ;  /* 0x000000ff00ff7812 */ /* 0x000fe4000780c0ff */
[----:B------:R-:W-:Y:S02]  /*21ad0*/  USHF.R.U32.HI UR6, URZ, 0x2, UR5 ;  /* 0x000000023f067899 */ /* 0x000fe40008011605 */
[----:B------:R-:W-:Y:S02]  /*21ae0*/  UISETP.GT.U32.AND UP1, UPT, UR5, 0x3, UPT ;  /* 0x000000030500788c */ /* 0x000fe4000bf24070 */
[----:B------:R-:W-:Y:S02]  /*21af0*/  ULOP3.LUT UR6, UR6, 0x1, URZ, 0xc0, !UPT ;  /* 0x0000000106067892 */ /* 0x000fe4000f8ec03f */
[----:B------:R-:W-:-:S02]  /*21b00*/  UISETP.LT.U32.AND UP1, UPT, UR12, 0x4, UP1 ;  /* 0x000000040c00788c */ /* 0x000fc40008f21070 */
[----:B------:R-:W-:Y:S02]  /*21b10*/  UISETP.NE.U32.AND UP0, UPT, UR6, 0x1, UPT ;  /* 0x000000010600788c */ /* 0x000fe4000bf05070 */
[----:B------:R-:W-:Y:S02]  /*21b20*/  USEL UR7, URZ, 0x1, !UP1 ;  /* 0x000000013f077887 */ /* 0x000fe4000c800000 */
[----:B------:R-:W-:Y:S02]  /*21b30*/  UISETP.GT.U32.AND UP0, UPT, UR12, 0x3, !UP0 ;  /* 0x000000030c00788c */ /* 0x000fe4000c704070 */
[----:B------:R-:W-:Y:S02]  /*21b40*/  ULOP3.LUT UR5, UR5, 0x3, URZ, 0xc0, !UPT ;  /* 0x0000000305057892 */ /* 0x000fe4000f8ec03f */
[----:B------:R-:W-:-:S04]  /*21b50*/  USEL UR6, URZ, 0x1, !UP0 ;  /* 0x000000013f067887 */ /* 0x000fc8000c000000 */
[----:B------:R-:W-:Y:S01]  /*21b60*/  ULOP3.LUT UR4, UR6, UR4, UR7, 0x96, !UPT ;  /* 0x0000000406047292 */ /* 0x000fe2000f8e9607 */
[----:B---3--:R-:W-:Y:S11]  /*21b70*/  @P0 BRA `(.L_x_549) ;  /* 0xfffffdf4002c0947 */ /* 0x008ff6000383ffff */
[----:B------:R-:W-:Y:S05]  /*21b80*/  EXIT ;  /* 0x000000000000794d */ /* 0x000fea0003800000 */
.L_x_3:
[----:B------:R-:W2:Y:S01]  /*21b90*/  LDL R18, [R1+0x45c] ;  /* 0x00045c0001127983 */ /* 0x000ea20000100800 */
[----:B------:R-:W-:-:S03]  /*21ba0*/  ULDC.64 UR4, c[0x0][0x650] ;  /* 0x0001940000047ab9 */ /* 0x000fc60000000a00 */
[----:B------:R-:W3:Y:S01]  /*21bb0*/  LDL R19, [R1+0x458] ;  /* 0x0004580001137983 */ /* 0x000ee20000100800 */
[----:B------:R-:W-:Y:S01]  /*21bc0*/  PRMT R0, RZ, 0x7610, R0 ;  /* 0x00007610ff007816 */ /* 0x000fe20000000000 */
[----:B------:R-:W-:Y:S02]  /*21bd0*/  IMAD.MOV.U32 R5, RZ, RZ, -0x1 ;  /* 0xffffffffff057424 */ /* 0x000fe400078e00ff */
[----:B------:R-:W-:Y:S02]  /*21be0*/  IMAD.MOV.U32 R4, RZ, RZ, -0x1 ;  /* 0xffffffffff047424 */ /* 0x000fe400078e00ff */
[----:B------:R-:W-:Y:S01]  /*21bf0*/  IMAD.MOV.U32 R10, RZ, RZ, -0x1 ;  /* 0xffffffffff0a7424 */ /* 0x000fe200078e00ff */
[----:B--2---:R-:W-:-:S04]  /*21c00*/  ISETP.GE.U32.AND P0, PT, R18, UR4, PT ;  /* 0x0000000412007c0c */ /* 0x004fc8000bf06070 */
[----:B---3--:R-:W-:-:S13]  /*21c10*/  ISETP.GE.U32.AND.EX P0, PT, R19, UR5, PT, P0 ;  /* 0x0000000513007c0c */ /* 0x008fda000bf06100 */
[----:B------:R-:W-:Y:S05]  /*21c20*/  @P0 BRA `(.L_x_550) ;  /* 0x0000000400600947 */ /* 0x000fea0003800000 */
[----:B------:R-:W0:Y:S01]  /*21c30*/  LDC.64 R12, c[0x0][0x628] ;  /* 0x00018a00ff0c7b82 */ /* 0x000e220000000a00 */
[----:B------:R-:W-:Y:S02]  /*21c40*/  IMAD.MOV.U32 R8, RZ, RZ, R18 ;  /* 0x000000ffff087224 */ /* 0x000fe400078e0012 */
[----:B------:R-:W-:-:S05]  /*21c50*/  IMAD.MOV.U32 R9, RZ, RZ, R19 ;  /* 0x000000ffff097224 */ /* 0x000fca00078e0013 */
[----:B------:R-:W1:Y:S08]  /*21c60*/  LDC R14, c[0x0][0x630] ;  /* 0x00018c00ff0e7b82 */ /* 0x000e700000000800 */
[----:B------:R-:W2:Y:S01]  /*21c70*/  LDC.64 R16, c[0x0][0x620] ;  /* 0x00018800ff107b82 */ /* 0x000ea20000000a00 */
[----:B0-----:R-:W-:-:S04]  /*21c80*/  ISETP.NE.U32.AND P0, PT, R12, RZ, PT ;  /* 0x000000ff0c00720c */ /* 0x001fc80003f05070 */
[----:B------:R-:W-:-:S13]  /*21c90*/  ISETP.NE.AND.EX P0, PT, R13, RZ, PT, P0 ;  /* 0x000000ff0d00720c */ /* 0x000fda0003f05300 */
[----:B-12---:R-:W-:Y:S05]  /*21ca0*/  @!P0 BRA `(.L_x_551) ;  /* 0x0000000000288947 */ /* 0x006fea0003800000 */
[----:B------:R-:W0:Y:S02]  /*21cb0*/  LDC R0, c[0x0][0x634] ;  /* 0x00018d00ff007b82 */ /* 0x000e240000000800 */
[----:B0-----:R-:W-:-:S05]  /*21cc0*/  IADD3 R9, P0, R18, R0, RZ ;  /* 0x0000000012097210 */ /* 0x001fca0007f1e0ff */
        /* <DEDUP_REMOVED lines=8> */
.L_x_551:
[-CC-:B------:R-:W-:Y:S01]  /*21d50*/  SHF.R.U64 R10, R8, R14.reuse, R9.reuse ;  /* 0x0000000e080a7219 */ /* 0x180fe20000001209 */
[----:B------:R-:W0:Y:S01]  /*21d60*/  LDC R6, c[0x0][0x618] ;  /* 0x00018600ff067b82 */ /* 0x000e220000000800 */
[----:B------:R-:W-:Y:S01]  /*21d70*/  SHF.R.U32.HI R0, RZ, R14, R9 ;  /* 0x0000000eff007219 */ /* 0x000fe20000011609 */
[----:B------:R-:W-:Y:S01]  /*21d80*/  ULDC UR4, c[0x0][0x150] ;  /* 0x0000540000047ab9 */ /* 0x000fe20000000800 */
[----:B------:R-:W-:Y:S01]  /*21d90*/  IADD3 R3, P0, RZ, -R10, RZ ;  /* 0x8000000aff037210 */ /* 0x000fe20007f1e0ff */
[----:B------:R-:W-:Y:S01]  /*21da0*/  IMAD.MOV.U32 R4, RZ, RZ, R18 ;  /* 0x000000ffff047224 */ /* 0x000fe200078e0012 */
[----:B------:R-:W-:Y:S01]  /*21db0*/  I2FP.F32.U32 R8, R2 ;  /* 0x0000000200087245 */ /* 0x000fe20000201000 */
[----:B------:R-:W-:Y:S02]  /*21dc0*/  IMAD.MOV.U32 R5, RZ, RZ, R19 ;  /* 0x000000ffff057224 */ /* 0x000fe400078e0013 */
[----:B------:R-:W1:Y:S01]  /*21dd0*/  LDC.64 R20, c[0x0][0x640] ;  /* 0x00019000ff147b82 */ /* 0x000e620000000a00 */
[----:B------:R-:W-:-:S02]  /*21de0*/  IMAD.X R7, RZ, RZ, ~R0, P0 ;  /* 0x000000ffff077224 */ /* 0x000fc400000e0e00 */
[----:B------:R-:W-:Y:S01]  /*21df0*/  FMUL R9, R8, UR4 ;  /* 0x0000000408097c20 */ /* 0x000fe20008400000 */
[----:B------:R-:W-:Y:S01]  /*21e00*/  IMAD.WIDE.U32 R4, R3, R16, R4 ;  /* 0x0000001003047225 */ /* 0x000fe200078e0004 */
[----:B------:R-:W-:-:S03]  /*21e10*/  ULDC UR4, c[0x0][0x154] ;  /* 0x0000550000047ab9 */ /* 0x000fc60000000800 */
[----:B------:R-:W-:Y:S01]  /*21e20*/  IMAD R0, R7, R16, RZ ;  /* 0x0000001007007224 */ /* 0x000fe200078e02ff */
[----:B------:R-:W2:Y:S01]  /*21e30*/  LDC R13, c[0x0][0x144] ;  /* 0x00005100ff0d7b82 */ /* 0x000ea20000000800 */
[----:B------:R-:W3:Y:S02]  /*21e40*/  F2I.U32.TRUNC.NTZ R9, R9 ;  /* 0x0000000900097305 */ /* 0x000ee4000020f000 */
[----:B------:R-:W-:-:S04]  /*21e50*/  IMAD R3, R3, R17, R0 ;  /* 0x0000001103037224 */ /* 0x000fc800078e0200 */
[----:B------:R-:W-:Y:S01]  /*21e60*/  IMAD.IADD R3, R5, 0x1, R3 ;  /* 0x0000000105037824 */ /* 0x000fe200078e0203 */
[----:B------:R-:W4:Y:S04]  /*21e70*/  LDC R12, c[0x0][0x608] ;  /* 0x00018200ff0c7b82 */ /* 0x000f280000000800 */
[-C--:B0-----:R-:W-:Y:S02]  /*21e80*/  SHF.R.U64 R8, R4, R6.reuse, R3 ;  /* 0x0000000604087219 */ /* 0x081fe40000001203 */
[----:B------:R-:W-:Y:S02]  /*21e90*/  I2FP.F32.U32 R4, R11 ;  /* 0x0000000b00047245 */ /* 0x000fe40000201000 */
[----:B------:R-:W0:Y:S01]  /*21ea0*/  LDC R7, c[0x0][0x658] ;  /* 0x00019600ff077b82 */ /* 0x000e220000000800 */
[----:B-1----:R-:W-:Y:S01]  /*21eb0*/  ISETP.NE.U32.AND P0, PT, R20, RZ, PT ;  /* 0x000000ff1400720c */ /* 0x002fe20003f05070 */
[----:B---3--:R-:W-:Y:S01]  /*21ec0*/  IMAD.MOV R0, RZ, RZ, -R9 ;  /* 0x000000ffff007224 */ /* 0x008fe200078e0a09 */
[----:B------:R-:W-:Y:S01]  /*21ed0*/  SHF.R.U32.HI R3, RZ, R6, R3 ;  /* 0x00000006ff037219 */ /* 0x000fe20000011603 */
[----:B------:R-:W-:Y:S01]  /*21ee0*/  FMUL R4, R4, UR4 ;  /* 0x0000000404047c20 */ /* 0x000fe20008400000 */
[----:B------:R-:W-:Y:S01]  /*21ef0*/  ISETP.NE.AND.EX P0, PT, R21, RZ, PT, P0 ;  /* 0x000000ff1500720c */ /* 0x000fe20003f05300 */
[----:B------:R-:W-:-:S02]  /*21f00*/  IMAD.MOV.U32 R6, RZ, RZ, -0x1 ;  /* 0xffffffffff067424 */ /* 0x000fc400078e00ff */
[----:B------:R-:W1:Y:S01]  /*21f10*/  LDC R14, c[0x0][0x148] ;  /* 0x00005200ff0e7b82 */ /* 0x000e620000000800 */
[----:B--2---:R-:W-:Y:S02]  /*21f20*/  IMAD R18, R13, R0, R2 ;  /* 0x000000000d127224 */ /* 0x004fe400078e0202 */
[----:B------:R-:W-:-:S05]  /*21f30*/  IMAD.MOV.U32 R2, RZ, RZ, 0x1 ;  /* 0x00000001ff027424 */ /* 0x000fca00078e00ff */
[----:B------:R-:W2:Y:S01]  /*21f40*/  LDC R16, c[0x0][0x600] ;  /* 0x00018000ff107b82 */ /* 0x000ea20000000800 */
[-CC-:B----4-:R-:W-:Y:S02]  /*21f50*/  SHF.R.U64 R13, R8, R12.reuse, R3.reuse ;  /* 0x0000000c080d7219 */ /* 0x190fe40000001203 */
[----:B------:R-:W-:Y:S02]  /*21f60*/  SHF.R.U32.HI R0, RZ, R12, R3 ;  /* 0x0000000cff007219 */ /* 0x000fe40000011603 */
[----:B------:R3:W4:Y:S03]  /*21f70*/  F2I.U32.TRUNC.NTZ R12, R4 ;  /* 0x00000004000c7305 */ /* 0x000726000020f000 */
[----:B------:R-:W1:Y:S01]  /*21f80*/  LDC R17, c[0x0][0x648] ;  /* 0x00019200ff117b82 */ /* 0x000e620000000800 */
[-C--:B0-----:R-:W-:Y:S02]  /*21f90*/  SHF.R.U64 R15, R13, R7.reuse, R0 ;  /* 0x000000070d0f7219 */ /* 0x081fe40000001200 */
[----:B------:R-:W-:-:S02]  /*21fa0*/  SHF.L.U32 R6, R6, R7, RZ ;  /* 0x0000000706067219 */ /* 0x000fc400000006ff */
[-C--:B------:R-:W-:Y:S01]  /*21fb0*/  SHF.L.U32 R22, R2, R7.reuse, RZ ;  /* 0x0000000702167219 */ /* 0x080fe200000006ff */
[----:B------:R-:W-:Y:S01]  /*21fc0*/  IMAD.MOV.U32 R2, RZ, RZ, R15 ;  /* 0x000000ffff027224 */ /* 0x000fe200078e000f */
[----:B------:R-:W-:Y:S01]  /*21fd0*/  SHF.R.U32.HI R3, RZ, R7, R0 ;  /* 0x00000007ff037219 */ /* 0x000fe20000011600 */
[----:B------:R-:W0:Y:S01]  /*21fe0*/  LDC R19, c[0x0][0x638] ;  /* 0x00018e00ff137b82 */ /* 0x000e220000000800 */
[----:B------:R-:W-:-:S07]  /*21ff0*/  LOP3.LUT R24, RZ, R6, RZ, 0x33, !PT ;  /* 0x00000006ff187212 */ /* 0x000fce00078e33ff */
        /* <DEDUP_REMOVED lines=12> */
.L_x_552:
[----:B-1----:R-:W-:Y:S01]  /*220c0*/  SHF.R.U64 R3, R2, R17, R3 ;  /* 0x0000001102037219 */ /* 0x002fe20000001203 */
[----:B--2---:R-:W-:Y:S01]  /*220d0*/  VIADD R7, R16, 0xffffffff ;  /* 0xffffffff10077836 */ /* 0x004fe20000000000 */
[----:B------:R-:W-:Y:S01]  /*220e0*/  LOP3.LUT R0, R13, R24, RZ, 0xc0, !PT ;  /* 0x000000180d007212 */ /* 0x000fe200078ec0ff */
[----:B------:R-:W-:Y:S02]  /*220f0*/  IMAD.MOV R12, RZ, RZ, -R12 ;  /* 0x000000ffff0c7224 */ /* 0x000fe400078e0a0c */
[----:B------:R-:W-:Y:S02]  /*22100*/  IMAD.MOV R2, RZ, RZ, -R3 ;  /* 0x000000ffff027224 */ /* 0x000fe400078e0a03 */
[----:B------:R-:W-:Y:S01]  /*22110*/  IMAD R5, R22, R3, R0 ;  /* 0x0000000316057224 */ /* 0x000fe200078e0200 */
[----:B------:R-:W-:Y:S01]  /*22120*/  LOP3.LUT R3, R8, R7, RZ, 0xc0, !PT ;  /* 0x0000000708037212 */ /* 0x000fe200078ec0ff */
[----:B------:R-:W-:Y:S02]  /*22130*/  @P4 IMAD R18, R14, R12, R11 ;  /* 0x0000000c0e124224 */ /* 0x000fe400078e020b */
[----:B0-----:R-:W-:-:S02]  /*22140*/  IMAD R0, R2, R19, R15 ;  /* 0x0000001302007224 */ /* 0x001fc400078e020f */
[----:B------:R-:W-:Y:S02]  /*22150*/  IMAD.MOV.U32 R4, RZ, RZ, 0x1 ;  /* 0x00000001ff047424 */ /* 0x000fe400078e00ff */
[----:B------:R-:W-:Y:S02]  /*22160*/  IMAD R5, R5, R23, R18 ;  /* 0x0000001705057224 */ /* 0x000fe400078e0212 */
[----:B------:R-:W-:Y:S01]  /*22170*/  IMAD R2, R0, R16, R3 ;  /* 0x0000001000027224 */ /* 0x000fe200078e0203 */
[----:B------:R-:W-:-:S04]  /*22180*/  PRMT R0, R4, 0x7610, R0 ;  /* 0x0000761004007816 */ /* 0x000fc80000000000 */
[----:B------:R-:W-:Y:S02]  /*22190*/  SEL R4, R2, R5, !P4 ;  /* 0x0000000502047207 */ /* 0x000fe40006000000 */
[----:B------:R-:W-:-:S07]  /*221a0*/  SEL R5, R5, R2, !P4 ;  /* 0x0000000205057207 */ /* 0x000fce0006000000 */
.L_x_550:
[----:B------:R-:W-:-:S08]  /*221b0*/  NOP ;  /* 0x0000000000007918 */ /* 0x000fd00000000000 */
[----:B------:R-:W0:-:S00]  /*221c0*/  USETMAXREG.DEALLOC.CTAPOOL 0x18 ;  /* 0x00000018000079c8 */ /* 0x000e0000080e0500 */
[----:B------:R-:W-:-:S13]  /*221d0*/  ISETP.NE.AND P0, PT, RZ, UR8, PT ;  /* 0x00000008ff007c0c */ /* 0x000fda000bf05270 */
[----:B------:R-:W-:Y:S05]  /*221e0*/  @P0 EXIT ;  /* 0x000000000000094d */ /* 0x000fea0003800000 */
[----:B0-----:R-:W-:Y:S01]  /*221f0*/  LOP3.LUT P0, RZ, R0, 0xff, RZ, 0xc0, !PT ;  /* 0x000000ff00ff7812 */ /* 0x001fe2000780c0ff */
[----:B------:R-:W-:Y:S02]  /*22200*/  IMAD.MOV.U32 R0, RZ, RZ, 0x1 ;  /* 0x00000001ff007424 */ /* 0x000fe400078e00ff */
[----:B------:R-:W-:-:S10]  /*22210*/  IMAD.MOV.U32 R6, RZ, RZ, RZ ;  /* 0x000000ffff067224 */ /* 0x000fd400078e00ff */
[----:B------:R-:W-:Y:S05]  /*22220*/  @!P0 BRA `(.L_x_553) ;  /* 0x0000000c00448947 */ /* 0x000fea0003800000 */
[----:B------:R-:W0:Y:S01]  /*22230*/  LDC R0, c[0x0][0x28c] ;  /* 0x0000a300ff007b82 */ /* 0x000e220000000800 */
[----:B------:R-:W1:Y:S01]  /*22240*/  S2R R2, SR_TID.X ;  /* 0x0000000000027919 */ /* 0x000e620000002100 */
[----:B------:R-:W-:Y:S01]  /*22250*/  ULDC UR5, c[0x0][0x658] ;  /* 0x0001960000057ab9 */ /* 0x000fe20000000800 */
[----:B------:R-:W-:Y:S01]  /*22260*/  UMOV UR7, 0xffffffff ;  /* 0xffffffff00077882 */ /* 0x000fe20000000000 */
[----:B------:R-:W-:Y:S01]  /*22270*/  ULDC UR6, c[0x0][0xc] ;  /* 0x0000030000067ab9 */ /* 0x000fe20000000800 */
[----:B------:R-:W-:Y:S01]  /*22280*/  USHF.L.U32 UR8, UR7, UR5, URZ ;  /* 0x0000000507087299 */ /* 0x000fe2000800063f */
[----:B------:R-:W-:Y:S01]  /*22290*/  BSSY B0, `(.L_x_553) ;  /* 0x00000ca000007945 */ /* 0x000fe20003800000 */
[----:B------:R-:W-:Y:S01]  /*222a0*/  UMOV UR9, 0x1 ;  /* 0x0000000100097882 */ /* 0x000fe20000000000 */
[----:B------:R-:W-:Y:S01]  /*222b0*/  ULDC UR7, c[0x0][0x10] ;  /* 0x0000040000077ab9 */ /* 0x000fe20000000800 */
[----:B------:R-:W-:Y:S01]  /*222c0*/  USHF.L.U32 UR18, UR9, UR5, URZ ;  /* 0x0000000509127299 */ /* 0x000fe2000800063f */
[----:B------:R-:W-:Y:S01]  /*222d0*/  IMAD.MOV.U32 R9, RZ, RZ, 0x1 ;  /* 0x00000001ff097424 */ /* 0x000fe200078e00ff */
[----:B------:R-:W-:Y:S01]  /*222e0*/  UIMAD.WIDE.U32 UR6, UR6, UR7, URZ ;  /* 0x00000007060672a5 */ /* 0x000fe2000f8e003f */
[----:B------:R-:W-:Y:S01]  /*222f0*/  IMAD.MOV.U32 R6, RZ, RZ, RZ ;  /* 0x000000ffff067224 */ /* 0x000fe200078e00ff */
[----:B------:R-:W-:Y:S01]  /*22300*/  ULDC UR5, c[0x0][0x14] ;  /* 0x0000050000057ab9 */ /* 0x000fe20000000800 */
[----:B------:R-:W-:Y:S01]  /*22310*/  ULDC UR4, c[0x0][0x600] ;  /* 0x0001800000047ab9 */ /* 0x000fe20000000800 */
[----:B------:R-:W-:-:S02]  /*22320*/  UIMAD.WIDE.U32 UR20, UR6, UR5, URZ ;  /* 0x00000005061472a5 */ /* 0x000fc4000f8e003f */
[----:B------:R-:W-:Y:S02]  /*22330*/  UIMAD UR16, UR7, UR5, URZ ;  /* 0x00000005071072a4 */ /* 0x000fe4000f8e023f */
[----:B------:R-:W-:Y:S02]  /*22340*/  ULOP3.LUT UR24, UR13, 0x2, URZ, 0xfc, !UPT ;  /* 0x000000020d187892 */ /* 0x000fe4000f8efc3f */
[----:B------:R-:W-:Y:S02]  /*22350*/  UIADD3 UR4, UR4, -0x1, URZ ;  /* 0xffffffff04047890 */ /* 0x000fe4000fffe03f */
[----:B------:R-:W-:Y:S01]  /*22360*/  ULOP3.LUT UR17, URZ, UR8, URZ, 0x33, !UPT ;  /* 0x000000083f117292 */ /* 0x000fe2000f8e333f */
[----:B0-----:R-:W-:Y:S01]  /*22370*/  VIADD R0, R0, 0x1f ;  /* 0x0000001f00007836 */ /* 0x001fe20000000000 */
[----:B------:R-:W-:Y:S01]  /*22380*/  UIADD3 UR16, UR21, UR16, URZ ;  /* 0x0000001015107290 */ /* 0x000fe2000fffe03f */
[----:B------:R-:W-:-:S03]  /*22390*/  ULDC.64 UR22, c[0x0][0x198] ;  /* 0x0000660000167ab9 */ /* 0x000fc60000000a00 */
[----:B------:R-:W-:-:S04]  /*223a0*/  SHF.R.S32.HI R3, RZ, 0x1f, R0 ;  /* 0x0000001fff037819 */ /* 0x000fc80000011400 */
[----:B------:R-:W-:Y:S01]  /*223b0*/  LEA.HI R3, R3, R0, RZ, 0x5 ;  /* 0x0000000003037211 */ /* 0x000fe200078f28ff */
[----:B------:R-:W-:Y:S01]  /*223c0*/  IMAD.MOV.U32 R0, RZ, RZ, 0x1 ;  /* 0x00000001ff007424 */ /* 0x000fe200078e00ff */
[C---:B-1----:R-:W-:Y:S02]  /*223d0*/  LOP3.LUT P3, RZ, R2.reuse, 0x7f, RZ, 0xc0, !PT ;  /* 0x0000007f02ff7812 */ /* 0x042fe4000786c0ff */
[----:B------:R-:W-:Y:S02]  /*223e0*/  SHF.R.S32.HI R7, RZ, 0x5, R3 ;  /* 0x00000005ff077819 */ /* 0x000fe40000011403 */
[----:B------:R-:W-:-:S03]  /*223f0*/  LOP3.LUT P0, RZ, R2, 0x1f, RZ, 0xc0, !PT ;  /* 0x0000001f02ff7812 */ /* 0x000fc6000780c0ff */
[----:B------:R-:W-:Y:S01]  /*22400*/  VIADD R14, R7, 0x1 ;  /* 0x00000001070e7836 */ /* 0x000fe20000000000 */
[----:B------:R-:W-:-:S13]  /*22410*/  PLOP3.LUT P0, PT, P0, P3, PT, 0x8a, 0x0 ;  /* 0x000000000000781c */ /* 0x000fda0000707172 */
.L_x_565:
[----:B------:R-:W-:-:S03]  /*22420*/  UMOV UR5, 0xffffffff ;  /* 0xffffffff00057882 */ /* 0x000fc60000000000 */
[----:B------:R-:W-:Y:S05]  /*22430*/  BRA.DIV UR5, `(.L_x_554) ;  /* 0x0000000e05bc7947 */ /* 0x000fea000b800000 */
[----:B------:R-:W-:-:S13]  /*22440*/  ELECT P1, URZ, PT ;  /* 0x00000000003f782f */ /* 0x000fda0003820000 */
.L_x_576:
[----:B------:R-:W0:Y:S01]  /*22450*/  LDC R2, c[0x0][0x28c] ;  /* 0x0000a300ff027b82 */ /* 0x000e220000000800 */
[----:B------:R-:W-:Y:S01]  /*22460*/  BSSY B1, `(.L_x_555) ;  /* 0x0000035000017945 */ /* 0x000fe20003800000 */
[----:B0-----:R-:W-:-:S13]  /*22470*/  ISETP.LT.OR P1, PT, R2, 0x1, !P1 ;  /* 0x000000010200780c */ /* 0x001fda0004f21670 */
[----:B------:R-:W-:Y:S05]  /*22480*/  @P1 BRA `(.L_x_556) ;  /* 0x0000000000c81947 */ /* 0x000fea0003800000 */
[----:B------:R-:W-:Y:S02]  /*22490*/  IMAD.SHL.U32 R4, R4, 0x100, RZ ;  /* 0x0000010004047824 */ /* 0x000fe400078e00ff */
[----:B------:R-:W-:Y:S02]  /*224a0*/  IMAD.SHL.U32 R5, R5, 0x100, RZ ;  /* 0x0000010005057824 */ /* 0x000fe400078e00ff */
[----:B------:R-:W-:Y:S02]  /*224b0*/  IMAD.MOV.U32 R13, RZ, RZ, RZ ;  /* 0x000000ffff0d7224 */ /* 0x000fe400078e00ff */
[----:B------:R-:W-:Y:S02]  /*224c0*/  IMAD.MOV.U32 R3, RZ, RZ, R14 ;  /* 0x000000ffff037224 */ /* 0x000fe400078e000e */
[----:B------:R-:W-:Y:S02]  /*224d0*/  IMAD.MOV.U32 R2, RZ, RZ, R0 ;  /* 0x000000ffff027224 */ /* 0x000fe400078e0000 */
[----:B------:R-:W-:-:S07]  /*224e0*/  IMAD.MOV.U32 R8, RZ, RZ, R6 ;  /* 0x000000ffff087224 */ /* 0x000fce00078e0006 */
.L_x_560:
[----:B------:R-:W0:Y:S01]  /*224f0*/  S2R R12, SR_CgaCtaId ;  /* 0x00000000000c7919 */ /* 0x000e220000008800 */
[----:B------:R-:W-:-:S04]  /*22500*/  MOV R11, 0x400 ;  /* 0x00000400000b7802 */ /* 0x000fc80000000f00 */
[----:B0-----:R-:W-:Y:S02]  /*22510*/  LEA R15, R12, R11, 0x18 ;  /* 0x0000000b0c0f7211 */ /* 0x001fe400078ec0ff */
[----:B------:R-:W-:Y:S01]  /*22520*/  SHF.L.U32 R11, R2, 0x1f, RZ ;  /* 0x0000001f020b7819 */ /* 0x000fe200000006ff */
[----:B------:R-:W0:Y:S02]  /*22530*/  @!P3 LDC R12, c[0x0][0x500] ;  /* 0x00014000ff0cbb82 */ /* 0x000e240000000800 */
[----:B------:R-:W-:-:S04]  /*22540*/  IMAD R16, R8, 0x8, R15 ;  /* 0x0000000808107824 */ /* 0x000fc800078e020f */
[----:B------:R-:W1:Y:S02]  /*22550*/  SYNCS.PHASECHK.TRANS64.TRYWAIT P1, [R16+URZ+0x20], R11 ;  /* 0x0000200b100075a7 */ /* 0x000e64000802017f */
[----:B-1----:R-:W-:Y:S05]  /*22560*/  @!P1 BRA `(.L_x_557) ;  /* 0x0000000c00909947 */ /* 0x002fea0003800000 */
.L_x_577:
[----:B------:R-:W-:Y:S01]  /*22570*/  UPRMT UR5, UR24, 0x9910, URZ ;  /* 0x0000991018057896 */ /* 0x000fe2000800003f */
[----:B0-----:R0:W-:Y:S03]  /*22580*/  @!P3 SYNCS.ARRIVE.TRANS64 RZ, [R16+URZ], R12 ;  /* 0x0000000c10ffb9a7 */ /* 0x0011e6000800003f */
[----:B------:R-:W-:-:S06]  /*22590*/  UISETP.NE.AND UP0, UPT, UR5, 0x2, UPT ;  /* 0x000000020500788c */ /* 0x000fcc000bf05270 */
[----:B------:R-:W-:-:S13]  /*225a0*/  PLOP3.LUT P1, PT, PT, PT, UP0, 0x80, 0x0 ;  /* 0x000000000000781c */ /* 0x000fda0003f2f008 */
[----:B0-----:R-:W-:Y:S05]  /*225b0*/  @P1 BRA `(.L_x_558) ;  /* 0x0000000000041947 */ /* 0x001fea0003800000 */
[----:B------:R-:W-:Y:S01]  /*225c0*/  BPT.TRAP 0x1 ;  /* 0x000000040000795c */ /* 0x000fe20000300000 */
.L_x_558:
[----:B------:R-:W-:Y:S05]  /*225d0*/  @P0 BRA `(.L_x_559) ;  /* 0x0000000000040947 */ /* 0x000fea0003800000 */
[----:B------:R-:W-:Y:S01]  /*225e0*/  BPT.TRAP 0x1 ;  /* 0x000000040000795c */ /* 0x000fe20000300000 */
.L_x_559:
[----:B------:R-:W-:Y:S01]  /*225f0*/  IMAD R15, R8, 0x2000, R15 ;  /* 0x00002000080f7824 */ /* 0x000fe200078e020f */
[----:B------:R-:W-:Y:S01]  /*22600*/  R2UR UR9, R16 ;  /* 0x00000000100972ca */ /* 0x000fe200000e0000 */
[----:B------:R-:W-:Y:S01]  /*22610*/  VIADD R3, R3, 0xffffffff ;  /* 0xffffffff03037836 */ /* 0x000fe20000000000 */
[----:B------:R-:W-:Y:S01]  /*22620*/  UIADD3 UR6, UP0, UR22, 0xf0, URZ ;  /* 0x000000f016067890 */ /* 0x000fe2000ff1e03f */
[----:B------:R-:W-:Y:S01]  /*22630*/  R2UR UR11, R5 ;  /* 0x00000000050b72ca */ /* 0x000fe200000e0000 */
[----:B------:R-:W-:Y:S01]  /*22640*/  UIADD3 UR26, UP1, UR22, 0x1f0, URZ ;  /* 0x000001f0161a7890 */ /* 0x000fe2000ff3e03f */
[----:B------:R-:W-:Y:S01]  /*22650*/  R2UR UR5, R15 ;  /* 0x000000000f0572ca */ /* 0x000fe200000e0000 */
[----:B------:R-:W-:Y:S01]  /*22660*/  UIADD3.X UR7, URZ, UR23, URZ, UP0, !UPT ;  /* 0x000000173f077290 */ /* 0x000fe200087fe43f */
[----:B------:R-:W-:Y:S01]  /*22670*/  R2UR UR10, R13 ;  /* 0x000000000d0a72ca */ /* 0x000fe200000e0000 */
[----:B------:R-:W-:Y:S01]  /*22680*/  VIADD R8, R8, 0x1 ;  /* 0x0000000108087836 */ /* 0x000fe20000000000 */
[----:B------:R-:W-:Y:S01]  /*22690*/  R2UR UR12, R10 ;  /* 0x000000000a0c72ca */ /* 0x000fe200000e0000 */
[----:B------:R-:W-:Y:S01]  /*226a0*/  UIADD3.X UR27, URZ, UR23, URZ, UP1, !UPT ;  /* 0x000000173f1b7290 */ /* 0x000fe20008ffe43f */
[----:B------:R-:W-:Y:S01]  /*226b0*/  R2UR UR19, R4 ;  /* 0x00000000041372ca */ /* 0x000fe200000e0000 */
[----:B------:R-:W-:Y:S01]  /*226c0*/  UMOV UR14, 0x0 ;  /* 0x00000000000e7882 */ /* 0x000fe20000000000 */
[----:B------:R-:W-:Y:S01]  /*226d0*/  ISETP.GT.AND P2, PT, R3, 0x1, PT ;  /* 0x000000010300780c */ /* 0x000fe20003f44270 */
[----:B------:R-:W-:Y:S01]  /*226e0*/  UMOV UR15, 0x10000000 ;  /* 0x10000000000f7882 */ /* 0x000fe20000000000 */
[----:B------:R-:W-:Y:S01]  /*226f0*/  ISETP.NE.AND P1, PT, R8, 0x4, PT ;  /* 0x000000040800780c */ /* 0x000fe20003f25270 */
[----:B------:R-:W-:-:S02]  /*22700*/  VIADD R13, R13, 0x20 ;  /* 0x000000200d0d7836 */ /* 0x000fc40000000000 */
[----:B------:R-:W-:Y:S01]  /*22710*/  UIADD3 UR8, UR5, 0x100, URZ ;  /* 0x0000010005087890 */ /* 0x000fe2000fffe03f */
[----:B-1----:R-:W-:Y:S01]  /*22720*/  SEL R11, RZ, 0x1, P1 ;  /* 0x00000001ff0b7807 */ /* 0x002fe20000800000 */
[----:B------:R-:W-:Y:S01]  /*22730*/  UIADD3 UR5, UR5, 0x8100, URZ ;  /* 0x0000810005057890 */ /* 0x000fe2000fffe03f */
[----:B------:R-:W-:Y:S02]  /*22740*/  SEL R8, R8, RZ, P1 ;  /* 0x000000ff08087207 */ /* 0x000fe40000800000 */
[----:B------:R-:W-:-:S04]  /*22750*/  LOP3.LUT R2, R2, R11, RZ, 0x3c, !PT ;  /* 0x0000000b02027212 */ /* 0x000fc800078e3cff */
[----:B------:R0:W-:Y:S02]  /*22760*/  UTMALDG.3D [UR8], [UR6], desc[UR14] ;  /* 0x00000e08060075b4 */ /* 0x0001e40008011000 */
[----:B0-----:R-:W-:Y:S01]  /*22770*/  UMOV UR8, UR5 ;  /* 0x0000000500087c82 */ /* 0x001fe20008000000 */
[----:B------:R-:W-:Y:S02]  /*22780*/  UMOV UR11, UR19 ;  /* 0x00000013000b7c82 */ /* 0x000fe40008000000 */
[----:B------:R0:W-:Y:S02]  /*22790*/  UTMALDG.3D [UR8], [UR26], desc[UR14] ;  /* 0x00000e081a0075b4 */ /* 0x0001e40008011000 */
[----:B0-----:R-:W-:Y:S05]  /*227a0*/  @P2 BRA `(.L_x_560) ;  /* 0xfffffffc00502947 */ /* 0x001fea000383ffff */
.L_x_556:
[----:B------:R-:W-:Y:S05]  /*227b0*/  BSYNC B1 ;  /* 0x0000000000017941 */ /* 0x000fea0003800000 */
.L_x_555:
[----:B------:R-:W2:Y:S01]  /*227c0*/  LDL.LU R16, [R1+0x458] ;  /* 0x0004580001107983 */ /* 0x000ea20000300800 */
[----:B------:R-:W-:Y:S01]  /*227d0*/  LOP3.LUT P5, RZ, R9, 0xff, RZ, 0xc0, !PT ;  /* 0x000000ff09ff7812 */ /* 0x000fe200078ac0ff */
[----:B------:R-:W-:Y:S01]  /*227e0*/  IMAD.IADD R6, R7, 0x1, R6 ;  /* 0x0000000107067824 */ /* 0x000fe200078e0206 */
[----:B------:R-:W-:Y:S01]  /*227f0*/  ULDC.64 UR6, c[0x0][0x650] ;  /* 0x0001940000067ab9 */ /* 0x000fe20000000a00 */
[----:B------:R-:W3:Y:S01]  /*22800*/  LDL.LU R15, [R1+0x45c] ;  /* 0x00045c00010f7983 */ /* 0x000ee20000300800 */
[----:B------:R-:W-:Y:S01]  /*22810*/  BSSY B1, `(.L_x_561) ;  /* 0x000006f000017945 */ /* 0x000fe20003800000 */
[----:B------:R-:W-:Y:S01]  /*22820*/  IMAD.MOV.U32 R5, RZ, RZ, -0x1 ;  /* 0xffffffffff057424 */ /* 0x000fe200078e00ff */
[----:B------:R-:W-:Y:S01]  /*22830*/  SHF.R.U32.HI R2, RZ, 0x2, R6 ;  /* 0x00000002ff027819 */ /* 0x000fe20000011606 */
[----:B------:R-:W-:Y:S01]  /*22840*/  IMAD.MOV.U32 R4, RZ, RZ, -0x1 ;  /* 0xffffffffff047424 */ /* 0x000fe200078e00ff */
[----:B------:R-:W-:Y:S01]  /*22850*/  ISETP.GT.U32.AND P1, PT, R6, 0x3, PT ;  /* 0x000000030600780c */ /* 0x000fe20003f24070 */
[----:B------:R-:W-:Y:S01]  /*22860*/  IMAD.MOV.U32 R10, RZ, RZ, -0x1 ;  /* 0xffffffffff0a7424 */ /* 0x000fe200078e00ff */
[----:B------:R-:W-:-:S02]  /*22870*/  LOP3.LUT R2, R2, 0x1, RZ, 0xc0, !PT ;  /* 0x0000000102027812 */ /* 0x000fc400078ec0ff */
[C---:B------:R-:W-:Y:S01]  /*22880*/  ISETP.LT.U32.AND P1, PT, R7.reuse, 0x4, P1 ;  /* 0x000000040700780c */ /* 0x040fe20000f21070 */
[----:B------:R-:W0:Y:S01]  /*22890*/  @P5 S2R R3, SR_CgaCtaId ;  /* 0x0000000000035919 */ /* 0x000e220000008800 */
[----:B------:R-:W-:Y:S02]  /*228a0*/  ISETP.NE.U32.AND P2, PT, R2, 0x1, PT ;  /* 0x000000010200780c */ /* 0x000fe40003f45070 */
[----:B------:R-:W-:Y:S02]  /*228b0*/  @P5 MOV R2, 0x400 ;  /* 0x0000040000025802 */ /* 0x000fe40000000f00 */
[----:B------:R-:W-:Y:S02]  /*228c0*/  ISETP.GT.U32.AND P2, PT, R7, 0x3, !P2 ;  /* 0x000000030700780c */ /* 0x000fe40005744070 */
[----:B------:R-:W-:Y:S02]  /*228d0*/  LOP3.LUT R6, R6, 0x3, RZ, 0xc0, !PT ;  /* 0x0000000306067812 */ /* 0x000fe400078ec0ff */
[----:B------:R-:W-:-:S02]  /*228e0*/  PRMT R9, RZ, 0x7610, R9 ;  /* 0x00007610ff097816 */ /* 0x000fc40000000009 */
[----:B0-----:R-:W-:Y:S02]  /*228f0*/  @P5 LEA R2, R3, R2, 0x18 ;  /* 0x0000000203025211 */ /* 0x001fe400078ec0ff */
[----:B------:R-:W-:Y:S02]  /*22900*/  SEL R3, RZ, 0x1, !P1 ;  /* 0x00000001ff037807 */ /* 0x000fe40004800000 */
[----:B------:R0:W-:Y:S02]  /*22910*/  @P5 SYNCS.ARRIVE.TRANS64.A1T0 RZ, [R2+URZ+0x58], RZ ;  /* 0x000058ff02ff59a7 */ /* 0x0001e4000810003f */
[----:B0-----:R-:W-:-:S04]  /*22920*/  SEL R2, RZ, 0x1, !P2 ;  /* 0x00000001ff027807 */ /* 0x001fc80005000000 */
[----:B------:R-:W-:Y:S02]  /*22930*/  LOP3.LUT R0, R2, R0, R3, 0x96, !PT ;  /* 0x0000000002007212 */ /* 0x000fe400078e9603 */
[----:B------:R-:W-:Y:S02]  /*22940*/  PRMT R2, RZ, 0x7610, R2 ;  /* 0x00007610ff027816 */ /* 0x000fe40000000002 */
[----:B---3--:R-:W-:-:S04]  /*22950*/  IADD3 R15, P1, R15, UR20, RZ ;  /* 0x000000140f0f7c10 */ /* 0x008fc8000ff3e0ff */
[----:B--2---:R-:W-:Y:S01]  /*22960*/  IADD3.X R16, R16, UR16, RZ, P1, !PT ;  /* 0x0000001010107c10 */ /* 0x004fe20008ffe4ff */
[----:B------:R0:W-:Y:S01]  /*22970*/  STL [R1+0x45c], R15 ;  /* 0x00045c0f01007387 */ /* 0x0001e20000100800 */
[----:B------:R-:W-:-:S03]  /*22980*/  ISETP.GE.U32.AND P1, PT, R15, UR6, PT ;  /* 0x000000060f007c0c */ /* 0x000fc6000bf26070 */
[----:B------:R0:W-:Y:S01]  /*22990*/  STL [R1+0x458], R16 ;  /* 0x0004581001007387 */ /* 0x0001e20000100800 */
[----:B------:R-:W-:-:S13]  /*229a0*/  ISETP.GE.U32.AND.EX P1, PT, R16, UR7, PT, P1 ;  /* 0x0000000710007c0c */ /* 0x000fda000bf26110 */
[----:B0-----:R-:W-:Y:S05]  /*229b0*/  @P1 BRA `(.L_x_562) ;  /* 0x0000000400501947 */ /* 0x001fea0003800000 */
[----:B------:R-:W0:Y:S01]  /*229c0*/  S2R R8, SR_CTAID.X ;  /* 0x0000000000087919 */ /* 0x000e220000002500 */
[----:B------:R-:W-:Y:S01]  /*229d0*/  ULDC UR5, c[0x0][0x150] ;  /* 0x0000540000057ab9 */ /* 0x000fe20000000800 */
[----:B------:R-:W1:Y:S01]  /*229e0*/  LDC R3, c[0x0][0x144] ;  /* 0x00005100ff037b82 */ /* 0x000e620000000800 */
[----:B------:R-:W-:Y:S01]  /*229f0*/  ULDC.64 UR6, c[0x0][0x628] ;  /* 0x00018a0000067ab9 */ /* 0x000fe20000000a00 */
[----:B------:R-:W2:Y:S01]  /*22a00*/  S2R R5, SR_CTAID.Y ;  /* 0x0000000000057919 */ /* 0x000ea20000002600 */
[----:B------:R-:W-:Y:S01]  /*22a10*/  ISETP.NE.U32.AND P1, PT, RZ, UR6, PT ;  /* 0x00000006ff007c0c */ /* 0x000fe2000bf25070 */
[----:B------:R-:W-:-:S03]  /*22a20*/  ULDC UR8, c[0x0][0x630] ;  /* 0x00018c0000087ab9 */ /* 0x000fc60000000800 */
[----:B------:R-:W-:Y:S01]  /*22a30*/  ISETP.NE.AND.EX P1, PT, RZ, UR7, PT, P1 ;  /* 0x00000007ff007c0c */ /* 0x000fe2000bf25310 */
[----:B------:R-:W3:Y:S01]  /*22a40*/  LDC R12, c[0x0][0x148] ;  /* 0x00005200ff0c7b82 */ /* 0x000ee20000000800 */
[----:B0-----:R-:W-:Y:S02]  /*22a50*/  I2FP.F32.U32 R2, R8 ;  /* 0x0000000800027245 */ /* 0x001fe40000201000 */
[----:B--2---:R-:W-:-:S03]  /*22a60*/  I2FP.F32.U32 R4, R5 ;  /* 0x0000000500047245 */ /* 0x004fc60000201000 */
[----:B------:R-:W-:Y:S01]  /*22a70*/  FMUL R2, R2, UR5 ;  /* 0x0000000502027c20 */ /* 0x000fe20008400000 */
[----:B------:R-:W-:Y:S02]  /*22a80*/  ULDC UR5, c[0x0][0x154] ;  /* 0x0000550000057ab9 */ /* 0x000fe40000000800 */
[----:B------:R-:W-:-:S03]  /*22a90*/  FMUL R10, R4, UR5 ;  /* 0x00000005040a7c20 */ /* 0x000fc60008400000 */
[----:B------:R-:W0:Y:S08]  /*22aa0*/  F2I.U32.TRUNC.NTZ R2, R2 ;  /* 0x0000000200027305 */ /* 0x000e30000020f000 */
[----:B------:R-:W2:Y:S01]  /*22ab0*/  F2I.U32.TRUNC.NTZ R10, R10 ;  /* 0x0000000a000a7305 */ /* 0x000ea2000020f000 */
[----:B0-----:R-:W-:Y:S02]  /*22ac0*/  IMAD.MOV R4, RZ, RZ, -R2 ;  /* 0x000000ffff047224 */ /* 0x001fe400078e0a02 */
[----:B------:R-:W-:-:S02]  /*22ad0*/  IMAD.MOV.U32 R2, RZ, RZ, R15 ;  /* 0x000000ffff027224 */ /* 0x000fc400078e000f */
[----:B-1----:R-:W-:Y:S02]  /*22ae0*/  IMAD R8, R3, R4, R8 ;  /* 0x0000000403087224 */ /* 0x002fe400078e0208 */
[----:B--2---:R-:W-:-:S04]  /*22af0*/  IMAD.MOV R3, RZ, RZ, -R10 ;  /* 0x000000ffff037224 */ /* 0x004fc800078e0a0a */
[----:B---3--:R-:W-:Y:S02]  /*22b00*/  @P4 IMAD R8, R12, R3, R5 ;  /* 0x000000030c084224 */ /* 0x008fe400078e0205 */
[----:B------:R-:W-:Y:S01]  /*22b10*/  IMAD.MOV.U32 R3, RZ, RZ, R16 ;  /* 0x000000ffff037224 */ /* 0x000fe200078e0010 */
[----:B------:R-:W-:Y:S06]  /*22b20*/  @!P1 BRA `(.L_x_563) ;  /* 0x0000000000289947 */ /* 0x000fec0003800000 */
[----:B------:R-:W-:Y:S02]  /*22b30*/  ULDC UR5, c[0x0][0x634] ;  /* 0x00018d0000057ab9 */ /* 0x000fe40000000800 */
[----:B------:R-:W-:-:S05]  /*22b40*/  IADD3 R3, P1, R15, UR5, RZ ;  /* 0x000000050f037c10 */ /* 0x000fca000ff3e0ff */
[----:B------:R-:W-:-:S04]  /*22b50*/  IMAD.X R11, RZ, RZ, R16, P1 ;  /* 0x000000ffff0b7224 */ /* 0x000fc800008e0610 */
[----:B------:R-:W-:-:S04]  /*22b60*/  IMAD.WIDE.U32 R4, R11, UR6, RZ ;  /* 0x000000060b047c25 */ /* 0x000fc8000f8e00ff */
[----:B------:R-:W-:-:S04]  /*22b70*/  IMAD.WIDE.U32 R4, P1, R3, UR7, R4 ;  /* 0x0000000703047c25 */ /* 0x000fc8000f820004 */
[----:B------:R-:W-:-:S04]  /*22b80*/  IMAD.WIDE.U32 R2, R3, UR6, RZ ;  /* 0x0000000603027c25 */ /* 0x000fc8000f8e00ff */
[----:B------:R-:W-:Y:S01]  /*22b90*/  IMAD.MOV.U32 R2, RZ, RZ, R5 ;  /* 0x000000ffff027224 */ /* 0x000fe200078e0005 */
[----:B------:R-:W-:Y:S01]  /*22ba0*/  IADD3 RZ, P2, R3, R4, RZ ;  /* 0x0000000403ff7210 */ /* 0x000fe20007f5e0ff */
[----:B------:R-:W-:-:S04]  /*22bb0*/  IMAD.X R3, RZ, RZ, RZ, P1 ;  /* 0x000000ffff037224 */ /* 0x000fc800008e06ff */
[----:B------:R-:W-:-:S08]  /*22bc0*/  IMAD.WIDE.U32.X R2, R11, UR7, R2, P2 ;  /* 0x000000070b027c25 */ /* 0x000fd000090e0402 */
.L_x_563:
[--C-:B------:R-:W-:Y:S01]  /*22bd0*/  SHF.R.U64 R10, R2, UR8, R3.reuse ;  /* 0x00000008020a7c19 */ /* 0x100fe20008001203 */
[----:B------:R-:W-:Y:S01]  /*22be0*/  ULDC.64 UR6, c[0x0][0x620] ;  /* 0x0001880000067ab9 */ /* 0x000fe20000000a00 */
[----:B------:R-:W-:Y:S01]  /*22bf0*/  SHF.R.U32.HI R2, RZ, UR8, R3 ;  /* 0x00000008ff027c19 */ /* 0x000fe20008011603 */
[----:B------:R-:W-:Y:S01]  /*22c00*/  IMAD.MOV.U32 R3, RZ, RZ, R16 ;  /* 0x000000ffff037224 */ /* 0x000fe200078e0010 */
[----:B------:R-:W-:Y:S01]  /*22c10*/  IADD3 R11, P1, RZ, -R10, RZ ;  /* 0x8000000aff0b7210 */ /* 0x000fe20007f3e0ff */
[----:B------:R-:W-:-:S04]  /*22c20*/  ULDC UR5, c[0x0][0x618] ;  /* 0x0001860000057ab9 */ /* 0x000fc80000000800 */
[----:B------:R-:W-:-:S04]  /*22c30*/  IMAD.X R2, RZ, RZ, ~R2, P1 ;  /* 0x000000ffff027224 */ /* 0x000fc800008e0e02 */
[----:B------:R-:W-:-:S04]  /*22c40*/  IMAD R2, R2, UR6, RZ ;  /* 0x0000000602027c24 */ /* 0x000fc8000f8e02ff */
[----:B------:R-:W-:Y:S02]  /*22c50*/  IMAD R5, R11, UR7, R2 ;  /* 0x000000070b057c24 */ /* 0x000fe4000f8e0202 */
[----:B------:R-:W-:-:S04]  /*22c60*/  IMAD.MOV.U32 R2, RZ, RZ, R15 ;  /* 0x000000ffff027224 */ /* 0x000fc800078e000f */
[----:B------:R-:W-:Y:S01]  /*22c70*/  IMAD.WIDE.U32 R2, R11, UR6, R2 ;  /* 0x000000060b027c25 */ /* 0x000fe2000f8e0002 */
[----:B------:R-:W-:Y:S02]  /*22c80*/  ULDC.64 UR6, c[0x0][0x640] ;  /* 0x0001900000067ab9 */ /* 0x000fe40000000a00 */
[----:B------:R-:W-:Y:S01]  /*22c90*/  ISETP.NE.U32.AND P1, PT, RZ, UR6, PT ;  /* 0x00000006ff007c0c */ /* 0x000fe2000bf25070 */
[----:B------:R-:W-:-:S03]  /*22ca0*/  IMAD.IADD R3, R3, 0x1, R5 ;  /* 0x0000000103037824 */ /* 0x000fc600078e0205 */
[----:B------:R-:W-:Y:S02]  /*22cb0*/  ISETP.NE.AND.EX P1, PT, RZ, UR7, PT, P1 ;  /* 0x00000007ff007c0c */ /* 0x000fe4000bf25310 */
[--C-:B------:R-:W-:Y:S02]  /*22cc0*/  SHF.R.U64 R11, R2, UR5, R3.reuse ;  /* 0x00000005020b7c19 */ /* 0x100fe40008001203 */
[----:B------:R-:W-:Y:S01]  /*22cd0*/  SHF.R.U32.HI R2, RZ, UR5, R3 ;  /* 0x00000005ff027c19 */ /* 0x000fe20008011603 */
[----:B------:R-:W-:-:S03]  /*22ce0*/  ULDC UR5, c[0x0][0x608] ;  /* 0x0001820000057ab9 */ /* 0x000fc60000000800 */
[--C-:B------:R-:W-:Y:S02]  /*22cf0*/  SHF.R.U64 R12, R11, UR5, R2.reuse ;  /* 0x000000050b0c7c19 */ /* 0x100fe40008001202 */
[----:B------:R-:W-:Y:S01]  /*22d00*/  SHF.R.U32.HI R3, RZ, UR5, R2 ;  /* 0x00000005ff037c19 */ /* 0x000fe20008011602 */
[----:B------:R-:W-:-:S03]  /*22d10*/  ULDC UR5, c[0x0][0x658] ;  /* 0x0001960000057ab9 */ /* 0x000fc60000000800 */
[--C-:B------:R-:W-:Y:S02]  /*22d20*/  SHF.R.U64 R13, R12, UR5, R3.reuse ;  /* 0x000000050c0d7c19 */ /* 0x100fe40008001203 */
[----:B------:R-:W-:-:S03]  /*22d30*/  SHF.R.U32.HI R15, RZ, UR5, R3 ;  /* 0x00000005ff0f7c19 */ /* 0x000fc60008011603 */
[----:B------:R-:W-:Y:S02]  /*22d40*/  IMAD.MOV.U32 R2, RZ, RZ, R13 ;  /* 0x000000ffff027224 */ /* 0x000fe400078e000d */
        /* <DEDUP_REMOVED lines=12> */
.L_x_564:
[----:B------:R-:W-:Y:S01]  /*22e10*/  ULDC UR5, c[0x0][0x648] ;  /* 0x0001920000057ab9 */ /* 0x000fe20000000800 */
[----:B------:R-:W-:Y:S02]  /*22e20*/  LOP3.LUT R12, R12, UR17, RZ, 0xc0, !PT ;  /* 0x000000110c0c7c12 */ /* 0x000fe4000f8ec0ff */
[----:B------:R-:W-:Y:S01]  /*22e30*/  SHF.R.U64 R3, R2, UR5, R3 ;  /* 0x0000000502037c19 */ /* 0x000fe20008001203 */
[----:B------:R-:W-:-:S04]  /*22e40*/  ULDC UR5, c[0x0][0x638] ;  /* 0x00018e0000057ab9 */ /* 0x000fc80000000800 */
[----:B------:R-:W-:Y:S02]  /*22e50*/  IMAD.MOV R2, RZ, RZ, -R3 ;  /* 0x000000ffff027224 */ /* 0x000fe400078e0a03 */
[----:B------:R-:W-:Y:S02]  /*22e60*/  IMAD R5, R3, UR18, R12 ;  /* 0x0000001203057c24 */ /* 0x000fe4000f8e020c */
[----:B------:R-:W-:Y:S01]  /*22e70*/  IMAD R13, R2, UR5, R13 ;  /* 0x00000005020d7c24 */ /* 0x000fe2000f8e020d */
[----:B------:R-:W-:Y:S01]  /*22e80*/  ULDC UR5, c[0x0][0x610] ;  /* 0x0001840000057ab9 */ /* 0x000fe20000000800 */
[----:B------:R-:W-:Y:S01]  /*22e90*/  LOP3.LUT R2, R11, UR4, RZ, 0xc0, !PT ;  /* 0x000000040b027c12 */ /* 0x000fe2000f8ec0ff */
[----:B------:R-:W-:Y:S01]  /*22ea0*/  IMAD R8, R5, UR5, R8 ;  /* 0x0000000505087c24 */ /* 0x000fe2000f8e0208 */
[----:B------:R-:W-:-:S03]  /*22eb0*/  ULDC UR5, c[0x0][0x600] ;  /* 0x0001800000057ab9 */ /* 0x000fc60000000800 */
[----:B------:R-:W-:Y:S02]  /*22ec0*/  IMAD R13, R13, UR5, R2 ;  /* 0x000000050d0d7c24 */ /* 0x000fe4000f8e0202 */
[----:B------:R-:W-:-:S03]  /*22ed0*/  IMAD.MOV.U32 R2, RZ, RZ, 0x1 ;  /* 0x00000001ff027424 */ /* 0x000fc600078e00ff */
[----:B------:R-:W-:Y:S02]  /*22ee0*/  SEL R4, R13, R8, !P4 ;  /* 0x000000080d047207 */ /* 0x000fe40006000000 */
[----:B------:R-:W-:-:S07]  /*22ef0*/  SEL R5, R8, R13, !P4 ;  /* 0x0000000d08057207 */ /* 0x000fce0006000000 */
.L_x_562:
[----:B------:R-:W-:Y:S05]  /*22f00*/  BSYNC B1 ;  /* 0x0000000000017941 */ /* 0x000fea0003800000 */
.L_x_561:
[----:B------:R-:W-:-:S13]  /*22f10*/  LOP3.LUT P1, RZ, R2, 0xff, RZ, 0xc0, !PT ;  /* 0x000000ff02ff7812 */ /* 0x000fda000782c0ff */
[----:B------:R-:W-:Y:S05]  /*22f20*/  @P1 BRA `(.L_x_565) ;  /* 0xfffffff4003c1947 */ /* 0x000fea000383ffff */
[----:B------:R-:W-:Y:S05]  /*22f30*/  BSYNC B0 ;  /* 0x0000000000007941 */ /* 0x000fea0003800000 */
.L_x_553:
[----:B------:R-:W-:-:S03]  /*22f40*/  UMOV UR5, 0xffffffff ;  /* 0xffffffff00057882 */ /* 0x000fc60000000000 */
[----:B------:R-:W-:Y:S05]  /*22f50*/  BRA.DIV UR5, `(.L_x_566) ;  /* 0x0000000605287947 */ /* 0x000fea000b800000 */
[----:B------:R-:W-:-:S13]  /*22f60*/  ELECT P0, URZ, PT ;  /* 0x00000000003f782f */ /* 0x000fda0003800000 */
.L_x_580:
[----:B------:R-:W-:Y:S04]  /*22f70*/  BSSY B0, `(.L_x_567) ;  /* 0x000002c000007945 */ /* 0x000fe80003800000 */
[----:B------:R-:W-:Y:S05]  /*22f80*/  @!P0 BRA `(.L_x_568) ;  /* 0x0000000000a88947 */ /* 0x000fea0003800000 */
[----:B------:R-:W-:-:S04]  /*22f90*/  ULOP3.LUT UR5, UR13, 0x2, URZ, 0xfc, !UPT ;  /* 0x000000020d057892 */ /* 0x000fc8000f8efc3f */
[----:B------:R-:W-:-:S06]  /*22fa0*/  UISETP.NE.AND UP0, UPT, UR5, 0x3, UPT ;  /* 0x000000030500788c */ /* 0x000fcc000bf05270 */
[----:B------:R-:W-:-:S13]  /*22fb0*/  PLOP3.LUT P0, PT, PT, PT, UP0, 0x80, 0x0 ;  /* 0x000000000000781c */ /* 0x000fda0003f0f008 */
[----:B------:R-:W-:Y:S05]  /*22fc0*/  @!P0 BRA `(.L_x_569) ;  /* 0x0000000000048947 */ /* 0x000fea0003800000 */
[----:B------:R-:W-:Y:S01]  /*22fd0*/  BPT.TRAP 0x1 ;  /* 0x000000040000795c */ /* 0x000fe20000300000 */
.L_x_569:
[----:B------:R-:W0:Y:S01]  /*22fe0*/  S2R R3, SR_CgaCtaId ;  /* 0x0000000000037919 */ /* 0x000e220000008800 */
[----:B------:R-:W-:-:S04]  /*22ff0*/  MOV R2, 0x400 ;  /* 0x0000040000027802 */ /* 0x000fc80000000f00 */
[----:B0-----:R-:W-:Y:S02]  /*23000*/  LEA R3, R3, R2, 0x18 ;  /* 0x0000000203037211 */ /* 0x001fe400078ec0ff */
[----:B------:R-:W-:-:S03]  /*23010*/  SHF.L.U32 R2, R0, 0x1f, RZ ;  /* 0x0000001f00027819 */ /* 0x000fc600000006ff */
[----:B------:R-:W-:-:S04]  /*23020*/  VIADD R3, R3, 0x20 ;  /* 0x0000002003037836 */ /* 0x000fc80000000000 */
[----:B------:R-:W-:-:S04]  /*23030*/  IMAD R5, R6, 0x8, R3 ;  /* 0x0000000806057824 */ /* 0x000fc800078e0203 */
[----:B------:R-:W0:Y:S02]  /*23040*/  SYNCS.PHASECHK.TRANS64.TRYWAIT P0, [R5+URZ], R2 ;  /* 0x00000002050075a7 */ /* 0x000e24000800017f */
[----:B0-----:R-:W-:Y:S05]  /*23050*/  @!P0 BRA `(.L_x_570) ;  /* 0x00000004000c8947 */ /* 0x001fea0003800000 */
.L_x_581:
[----:B------:R-:W-:-:S05]  /*23060*/  VIADD R6, R6, 0x1 ;  /* 0x0000000106067836 */ /* 0x000fca0000000000 */
[----:B------:R-:W-:-:S04]  /*23070*/  ISETP.NE.AND P0, PT, R6, 0x4, PT ;  /* 0x000000040600780c */ /* 0x000fc80003f05270 */
[----:B0-----:R-:W-:Y:S02]  /*23080*/  SEL R5, RZ, 0x1, P0 ;  /* 0x00000001ff057807 */ /* 0x001fe40000000000 */
[----:B------:R-:W-:Y:S02]  /*23090*/  SEL R6, R6, RZ, P0 ;  /* 0x000000ff06067207 */ /* 0x000fe40000000000 */
[----:B------:R-:W-:-:S03]  /*230a0*/  LOP3.LUT R5, R0, R5, RZ, 0x3c, !PT ;  /* 0x0000000500057212 */ /* 0x000fc600078e3cff */
[----:B------:R-:W-:Y:S01]  /*230b0*/  IMAD R7, R6, 0x8, R3 ;  /* 0x0000000806077824 */ /* 0x000fe200078e0203 */
[----:B------:R-:W-:-:S04]  /*230c0*/  SHF.L.U32 R0, R5, 0x1f, RZ ;  /* 0x0000001f05007819 */ /* 0x000fc800000006ff */
[----:B------:R-:W0:Y:S02]  /*230d0*/  SYNCS.PHASECHK.TRANS64.TRYWAIT P0, [R7+URZ], R0 ;  /* 0x00000000070075a7 */ /* 0x000e24000800017f */
[----:B0-----:R-:W-:Y:S05]  /*230e0*/  @!P0 BRA `(.L_x_571) ;  /* 0x0000000000fc8947 */ /* 0x001fea0003800000 */
.L_x_582:
[----:B0-----:R-:W-:-:S05]  /*230f0*/  VIADD R0, R6, 0x1 ;  /* 0x0000000106007836 */ /* 0x001fca0000000000 */
[----:B------:R-:W-:-:S04]  /*23100*/  ISETP.NE.AND P0, PT, R0, 0x4, PT ;  /* 0x000000040000780c */ /* 0x000fc80003f05270 */
[----:B------:R-:W-:Y:S02]  /*23110*/  SEL R2, RZ, 0x1, P0 ;  /* 0x00000001ff027807 */ /* 0x000fe40000000000 */
[----:B------:R-:W-:Y:S02]  /*23120*/  SEL R4, R0, RZ, P0 ;  /* 0x000000ff00047207 */ /* 0x000fe40000000000 */
[----:B------:R-:W-:-:S03]  /*23130*/  LOP3.LUT R5, R5, R2, RZ, 0x3c, !PT ;  /* 0x0000000205057212 */ /* 0x000fc600078e3cff */
[----:B------:R-:W-:Y:S01]  /*23140*/  IMAD R7, R4, 0x8, R3 ;  /* 0x0000000804077824 */ /* 0x000fe200078e0203 */
[----:B------:R-:W-:-:S04]  /*23150*/  SHF.L.U32 R0, R5, 0x1f, RZ ;  /* 0x0000001f05007819 */ /* 0x000fc800000006ff */
[----:B------:R-:W0:Y:S02]  /*23160*/  SYNCS.PHASECHK.TRANS64.TRYWAIT P0, [R7+URZ], R0 ;  /* 0x00000000070075a7 */ /* 0x000e24000800017f */
[----:B0-----:R-:W-:Y:S05]  /*23170*/  @!P0 BRA `(.L_x_572) ;  /* 0x0000000000ec8947 */ /* 0x001fea0003800000 */
.L_x_583:
[----:B0-----:R-:W-:-:S05]  /*23180*/  VIADD R0, R4, 0x1 ;  /* 0x0000000104007836 */ /* 0x001fca0000000000 */
[----:B------:R-:W-:-:S04]  /*23190*/  ISETP.NE.AND P0, PT, R0, 0x4, PT ;  /* 0x000000040000780c */ /* 0x000fc80003f05270 */
[----:B------:R-:W-:Y:S02]  /*231a0*/  SEL R2, RZ, 0x1, P0 ;  /* 0x00000001ff027807 */ /* 0x000fe40000000000 */
[----:B------:R-:W-:Y:S02]  /*231b0*/  SEL R0, R0, RZ, P0 ;  /* 0x000000ff00007207 */ /* 0x000fe40000000000 */
[----:B------:R-:W-:-:S03]  /*231c0*/  LOP3.LUT R2, R5, R2, RZ, 0x3c, !PT ;  /* 0x0000000205027212 */ /* 0x000fc600078e3cff */
[----:B------:R-:W-:Y:S01]  /*231d0*/  IMAD R3, R0, 0x8, R3 ;  /* 0x0000000800037824 */ /* 0x000fe200078e0203 */
[----:B------:R-:W-:-:S07]  /*231e0*/  SHF.L.U32 R0, R2, 0x1f, RZ ;  /* 0x0000001f02007819 */ /* 0x000fce00000006ff */
.L_x_573:
[----:B0-----:R0:W1:Y:S02]  /*231f0*/  SYNCS.PHASECHK.TRANS64.TRYWAIT P0, [R3+URZ], R0 ;  /* 0x00000000030075a7 */ /* 0x001064000800017f */
[----:B-1----:R-:W-:Y:S05]  /*23200*/  @!P0 NANOSLEEP.SYNCS 0x989680 ;  /* 0x009896800000895d */ /* 0x002fea0003900000 */
[----:B------:R-:W1:Y:S02]  /*23210*/  @!P0 SYNCS.PHASECHK.TRANS64 P0, [R3+URZ], R0 ;  /* 0x00000000030085a7 */ /* 0x000e64000800007f */
[----:B-1----:R-:W-:Y:S05]  /*23220*/  @!P0 BRA `(.L_x_573) ;  /* 0xfffffffc00f08947 */ /* 0x002fea000383ffff */
.L_x_568:
[----:B------:R-:W-:Y:S05]  /*23230*/  BSYNC B0 ;  /* 0x0000000000007941 */ /* 0x000fea0003800000 */
.L_x_567:
[----:B------:R-:W-:Y:S05]  /*23240*/  EXIT ;  /* 0x000000000000794d */ /* 0x000fea0003800000 */
.L_x_17:
[----:B--2---:R-:W-:-:S04]  /*23250*/  IMAD.U32 R3, RZ, RZ, UR7 ;  /* 0x00000007ff037e24 */ /* 0x004fc8000f8e00ff */
[----:B------:R2:W4:Y:S03]  /*23260*/  SYNCS.PHASECHK.TRANS64.TRYWAIT P0, [R3+URZ], R0 ;  /* 0x00000000030075a7 */ /* 0x000526000800017f */
[----:B----4-:R-:W-:Y:S05]  /*23270*/  @!P0 NANOSLEEP.SYNCS 0x989680 ;  /* 0x009896800000895d */ /* 0x010fea0003900000 */
[----:B------:R-:W4:Y:S02]  /*23280*/  @!P0 SYNCS.PHASECHK.TRANS64 P0, [R3+URZ], R0 ;  /* 0x00000000030085a7 */ /* 0x000f24000800007f */
[----:B----4-:R-:W-:Y:S05]  /*23290*/  @!P0 BRA `(.L_x_17) ;  /* 0xfffffffc00ec8947 */ /* 0x010fea000383ffff */
[----:B------:R-:W-:Y:S05]  /*232a0*/  BRA `(.L_x_16) ;  /* 0xfffffdf800247947 */ /* 0x000fea000383ffff */
.L_x_23:
[----:B-----5:R4:W-:Y:S02]  /*232b0*/  STL [R1+0x470], R0 ;  /* 0x0004700001007387 */ /* 0x0209e40000100800 */
[----:B----4-:R-:W-:-:S04]  /*232c0*/  IMAD.U32 R0, RZ, RZ, UR9 ;  /* 0x00000009ff007e24 */ /* 0x010fc8000f8e00ff */
[----:B------:R4:W0:Y:S03]  /*232d0*/  SYNCS.PHASECHK.TRANS64.TRYWAIT P0, [R0+URZ], R3 ;  /* 0x00000003000075a7 */ /* 0x000826000800017f */
[----:B0-----:R-:W-:Y:S05]  /*232e0*/  @!P0 NANOSLEEP.SYNCS 0x989680 ;  /* 0x009896800000895d */ /* 0x001fea0003900000 */
[----:B------:R4:W0:Y:S02]  /*232f0*/  @!P0 SYNCS.PHASECHK.TRANS64 P0, [R0+URZ], R3 ;  /* 0x00000003000085a7 */ /* 0x000824000800007f */
[----:B----4-:R4:W5:Y:S02]  /*23300*/  LDL.LU R0, [R1+0x470] ;  /* 0x0004700001007983 */ /* 0x0109640000300800 */
[----:B0---4-:R-:W-:Y:S05]  /*23310*/  @!P0 BRA `(.L_x_23) ;  /* 0xfffffffc00e48947 */ /* 0x011fea000383ffff */
[----:B------:R-:W-:Y:S05]  /*23320*/  BRA `(.L_x_22) ;  /* 0xfffffe3000047947 */ /* 0x000fea000383ffff */
.L_x_554:
[----:B------:R-:W-:Y:S01]  /*23330*/  BSSY B1, `(.L_x_574) ;  /* 0x0000006000017945 */ /* 0x000fe20003800000 */
[----:B------:R-:W-:-:S07]  /*23340*/  IMAD.MOV.U32 R2, RZ, RZ, -0x1 ;  /* 0xffffffffff027424 */ /* 0x000fce00078e00ff */
[----:B------:R-:W-:Y:S05]  /*23350*/  WARPSYNC.COLLECTIVE R2, `(.L_x_575) ;  /* 0x00000000020c7348 */ /* 0x000fea0003c00000 */
[----:B------:R-:W-:Y:S02]  /*23360*/  ELECT P1, UR62, PT ;  /* 0x00000000003e782f */ /* 0x000fe40003820000 */
[----:B------:R-:W-:Y:S01]  /*23370*/  MOV R2, UR62 ;  /* 0x0000003e00027c02 */ /* 0x000fe20008000f00 */
[----:B------:R-:W-:Y:S10]  /*23380*/  ENDCOLLECTIVE ;  /* 0x000000000000791b */ /* 0x000ff40003800000 */
.L_x_575:
[----:B------:R-:W-:Y:S05]  /*23390*/  BSYNC B1 ;  /* 0x0000000000017941 */ /* 0x000fea0003800000 */
.L_x_574:
[----:B------:R-:W-:Y:S05]  /*233a0*/  BRA `(.L_x_576) ;  /* 0xfffffff000287947 */ /* 0x000fea000383ffff */
.L_x_557:
[----:B-1----:R1:W2:Y:S02]  /*233b0*/  SYNCS.PHASECHK.TRANS64.TRYWAIT P1, [R16+URZ+0x20], R11 ;  /* 0x0000200b100075a7 */ /* 0x0022a4000802017f */
[----:B--2---:R-:W-:Y:S05]  /*233c0*/  @!P1 NANOSLEEP.SYNCS 0x989680 ;  /* 0x009896800000995d */ /* 0x004fea0003900000 */
[----:B------:R-:W2:Y:S02]  /*233d0*/  @!P1 SYNCS.PHASECHK.TRANS64 P1, [R16+URZ+0x20], R11 ;  /* 0x0000200b100095a7 */ /* 0x000ea4000802007f */
[----:B--2---:R-:W-:Y:S05]  /*233e0*/  @!P1 BRA `(.L_x_557) ;  /* 0xfffffffc00f09947 */ /* 0x004fea000383ffff */
[----:B------:R-:W-:Y:S05]  /*233f0*/  BRA `(.L_x_577) ;  /* 0xfffffff0005c7947 */ /* 0x000fea000383ffff */
.L_x_566:
[----:B------:R-:W-:Y:S01]  /*23400*/  BSSY B0, `(.L_x_578) ;  /* 0x0000006000007945 */ /* 0x000fe20003800000 */
[----:B------:R-:W-:-:S07]  /*23410*/  IMAD.MOV.U32 R2, RZ, RZ, -0x1 ;  /* 0xffffffffff027424 */ /* 0x000fce00078e00ff */
[----:B------:R-:W-:Y:S05]  /*23420*/  WARPSYNC.COLLECTIVE R2, `(.L_x_579) ;  /* 0x00000000020c7348 */ /* 0x000fea0003c00000 */
[----:B------:R-:W-:Y:S02]  /*23430*/  ELECT P1, UR62, PT ;  /* 0x00000000003e782f */ /* 0x000fe40003820000 */
[----:B------:R-:W-:Y:S01]  /*23440*/  MOV R2, UR62 ;  /* 0x0000003e00027c02 */ /* 0x000fe20008000f00 */
[----:B------:R-:W-:Y:S10]  /*23450*/  ENDCOLLECTIVE ;  /* 0x000000000000791b */ /* 0x000ff40003800000 */
.L_x_579:
[----:B------:R-:W-:Y:S05]  /*23460*/  BSYNC B0 ;  /* 0x0000000000007941 */ /* 0x000fea0003800000 */
.L_x_578:
[----:B------:R-:W-:Y:S01]  /*23470*/  PLOP3.LUT P0, PT, P1, PT, PT, 0x80, 0x0 ;  /* 0x000000000000781c */ /* 0x000fe20000f0f070 */
[----:B------:R-:W-:-:S12]  /*23480*/  BRA `(.L_x_580) ;  /* 0xfffffff800b87947 */ /* 0x000fd8000383ffff */
.L_x_570:
[----:B0-----:R0:W1:Y:S02]  /*23490*/  SYNCS.PHASECHK.TRANS64.TRYWAIT P0, [R5+URZ], R2 ;  /* 0x00000002050075a7 */ /* 0x001064000800017f */
[----:B-1----:R-:W-:Y:S05]  /*234a0*/  @!P0 NANOSLEEP.SYNCS 0x989680 ;  /* 0x009896800000895d */ /* 0x002fea0003900000 */
[----:B------:R-:W1:Y:S02]  /*234b0*/  @!P0 SYNCS.PHASECHK.TRANS64 P0, [R5+URZ], R2 ;  /* 0x00000002050085a7 */ /* 0x000e64000800007f */
[----:B-1----:R-:W-:Y:S05]  /*234c0*/  @!P0 BRA `(.L_x_570) ;  /* 0xfffffffc00f08947 */ /* 0x002fea000383ffff */
[----:B------:R-:W-:Y:S05]  /*234d0*/  BRA `(.L_x_581) ;  /* 0xfffffff800e07947 */ /* 0x000fea000383ffff */
.L_x_571:
[----:B0-----:R0:W1:Y:S02]  /*234e0*/  SYNCS.PHASECHK.TRANS64.TRYWAIT P0, [R7+URZ], R0 ;  /* 0x00000000070075a7 */ /* 0x001064000800017f */
[----:B-1----:R-:W-:Y:S05]  /*234f0*/  @!P0 NANOSLEEP.SYNCS 0x989680 ;  /* 0x009896800000895d */ /* 0x002fea0003900000 */
[----:B------:R-:W1:Y:S02]  /*23500*/  @!P0 SYNCS.PHASECHK.TRANS64 P0, [R7+URZ], R0 ;  /* 0x00000000070085a7 */ /* 0x000e64000800007f */
[----:B-1----:R-:W-:Y:S05]  /*23510*/  @!P0 BRA `(.L_x_571) ;  /* 0xfffffffc00f08947 */ /* 0x002fea000383ffff */
[----:B------:R-:W-:Y:S05]  /*23520*/  BRA `(.L_x_582) ;  /* 0xfffffff800f07947 */ /* 0x000fea000383ffff */
.L_x_572:
[----:B0-----:R0:W1:Y:S02]  /*23530*/  SYNCS.PHASECHK.TRANS64.TRYWAIT P0, [R7+URZ], R0 ;  /* 0x00000000070075a7 */ /* 0x001064000800017f */
[----:B-1----:R-:W-:Y:S05]  /*23540*/  @!P0 NANOSLEEP.SYNCS 0x989680 ;  /* 0x009896800000895d */ /* 0x002fea0003900000 */
[----:B------:R-:W1:Y:S02]  /*23550*/  @!P0 SYNCS.PHASECHK.TRANS64 P0, [R7+URZ], R0 ;  /* 0x00000000070085a7 */ /* 0x000e64000800007f */
[----:B-1----:R-:W-:Y:S05]  /*23560*/  @!P0 BRA `(.L_x_572) ;  /* 0xfffffffc00f08947 */ /* 0x002fea000383ffff */
[----:B------:R-:W-:Y:S05]  /*23570*/  BRA `(.L_x_583) ;  /* 0xfffffffc00007947 */ /* 0x000fea000383ffff */
.L_x_584:
[----:B------:R-:W-:-:S00]  /*23580*/  BRA `(.L_x_584) ;  /* 0xfffffffc00fc7947 */ /* 0x000fc0000383ffff */
[----:B------:R-:W-:-:S00]  /*23590*/  NOP ;  /* 0x0000000000007918 */ /* 0x000fc00000000000 */
        /* <DEDUP_REMOVED lines=14> */
.L_x_585:


//--------------------- .nv.shared._ZN7cutlass13device_kernelINS_4gemm6kernel13GemmUniversalIN4cute5tupleIJiiiiEEENS1_10collective13CollectiveMmaINS1_37MainloopSm90TmaGmmaWarpSpecializedFP8ILi4ENS5_IJNS4_1CILi1EEESB_SB_EEENS1_35KernelTmaWarpSpecializedCooperativeEEENS5_IJNSA_ILi256EEESF_NSA_ILi32EEEEEENS_12float_e5m2_tENS5_IJlSB_lEEESI_SJ_NS4_8TiledMMAINS4_8MMA_AtomIJNS4_4SM904GMMA31MMA_64x256x32_F32E5M2E5M2_SS_TNILNSN_7ScaleInE1ELSP_1EEEEEENS4_6LayoutINS5_IJNSA_ILi2EEESB_SB_EEENS5_IJSB_NSA_ILi0EEESV_EEEEENS5_IJNS4_10UnderscoreESY_SY_EEEEENS4_13SM90_TMA_LOADENS4_14ComposedLayoutINS4_7SwizzleILi1ELi4ELi3EEENS4_18smem_ptr_flag_bitsILi8EEENSS_INS5_IJNSA_ILi8EEESG_EEENS5_IJSG_SB_EEEEEEEvNS4_8identityES11_S1B_vS1C_EENS_8epilogue10collective6detail29Sm90TmaWarpSpecializedAdapterINS1F_15DefaultEpilogueISI_SJ_SJ_NS1E_6thread17LinearCombinationISI_Li1EffLNS1J_9ScaleType4KindE0ELNS_15FloatRoundStyleE2ESI_EENS1_15EpilogueDefaultEEEEEvvEEEEvNT_6ParamsE --------------------------
	.section	.nv.shared._ZN7cutlass13device_kernelINS_4gemm6kernel13GemmUniversalIN4cute5tupleIJiiiiEEENS1_10collective13CollectiveMmaINS1_37MainloopSm90TmaGmmaWarpSpecializedFP8ILi4ENS5_IJNS4_1CILi1EEESB_SB_EEENS1_35KernelTmaWarpSpecializedCooperativeEEENS5_IJNSA_ILi256EEESF_NSA_ILi32EEEEEENS_12float_e5m2_tENS5_IJlSB_lEEESI_SJ_NS4_8TiledMMAINS4_8MMA_AtomIJNS4_4SM904GMMA31MMA_64x256x32_F32E5M2E5M2_SS_TNILNSN_7ScaleInE1ELSP_1EEEEEENS4_6LayoutINS5_IJNSA_ILi2EEESB_SB_EEENS5_IJSB_NSA_ILi0EEESV_EEEEENS5_IJNS4_10UnderscoreESY_SY_EEEEENS4_13SM90_TMA_LOADENS4_14ComposedLayoutINS4_7SwizzleILi1ELi4ELi3EEENS4_18smem_ptr_flag_bitsILi8EEENSS_INS5_IJNSA_ILi8EEESG_EEENS5_IJSG_SB_EEEEEEEvNS4_8identityES11_S1B_vS1C_EENS_8epilogue10collective6detail29Sm90TmaWarpSpecializedAdapterINS1F_15DefaultEpilogueISI_SJ_SJ_NS1E_6thread17LinearCombinationISI_Li1EffLNS1J_9ScaleType4KindE0ELNS_15FloatRoundStyleE2ESI_EENS1_15EpilogueDefaultEEEEEvvEEEEvNT_6ParamsE,"aw",@nobits
	.sectionflags	@""
	.align	16
	.zero		1024


//--------------------- .nv.shared.reserved.0     --------------------------
	.section	.nv.shared.reserved.0,"aw",@nobits
	.weak		__nv_reservedSMEM_offset_0_alias
	.size		__nv_reservedSMEM_offset_0_alias, 0, 0
	.other		__nv_reservedSMEM_offset_0_alias,@"STO_CUDA_RESERVED_SHARED STV_DEFAULT"
__nv_reservedSMEM_offset_0_alias:
	.zero		0


//--------------------- .nv.global                --------------------------
	.section	.nv.global,"aw",@nobits
.nv.global:
	.type		_ZN40_INTERNAL_7590683b_4_k_cu_467bb525_280714cute1_E,@object
	.size		_ZN40_INTERNAL_7590683b_4_k_cu_467bb525_280714cute1_E,(_ZN40_INTERNAL_7590683b_4_k_cu_467bb525_280714cuda3std3__45__cpo6cbeginE - _ZN40_INTERNAL_7590683b_4_k_cu_467bb525_280714cute1_E)
_ZN40_INTERNAL_7590683b_4_k_cu_467bb525_280714cute1_E:
	.zero		1
	.type		_ZN40_INTERNAL_7590683b_4_k_cu_467bb525_280714cuda3std3__45__cpo6cbeginE,@object
	.size		_ZN40_INTERNAL_7590683b_4_k_cu_467bb525_280714cuda3std3__45__cpo6cbeginE,(_ZN40_INTERNAL_7590683b_4_k_cu_467bb525_280714cuda3std3__48in_placeE - _ZN40_INTERNAL_7590683b_4_k_cu_467bb525_280714cuda3std3__45__cpo6cbeginE)
_ZN40_INTERNAL_7590683b_4_k_cu_467bb525_280714cuda3std3__45__cpo6cbeginE:
	.zero		1
	.type		_ZN40_INTERNAL_7590683b_4_k_cu_467bb525_280714cuda3std3__48in_placeE,@object
	.size		_ZN40_INTERNAL_7590683b_4_k_cu_467bb525_280714cuda3std3__48in_placeE,(_ZN40_INTERNAL_7590683b_4_k_cu_467bb525_280714cuda3std6ranges3__45__cpo9iter_moveE - _ZN40_INTERNAL_7590683b_4_k_cu_467bb525_280714cuda3std3__48in_placeE)
_ZN40_INTERNAL_7590683b_4_k_cu_467bb525_280714cuda3std3__48in_placeE:
	.zero		1
	.type		_ZN40_INTERNAL_7590683b_4_k_cu_467bb525_280714cuda3std6ranges3__45__cpo9iter_moveE,@object
	.size		_ZN40_INTERNAL_7590683b_4_k_cu_467bb525_280714cuda3std6ranges3__45__cpo9iter_moveE,(_ZN40_INTERNAL_7590683b_4_k_cu_467bb525_280714cuda3std3__45__cpo5beginE - _ZN40_INTERNAL_7590683b_4_k_cu_467bb525_280714cuda3std6ranges3__45__cpo9iter_moveE)
_ZN40_INTERNAL_7590683b_4_k_cu_467bb525_280714cuda3std6ranges3__45__cpo9iter_moveE:
	.zero		1
	.type		_ZN40_INTERNAL_7590683b_4_k_cu_467bb525_280714cuda3std3__45__cpo5beginE,@object
	.size		_ZN40_INTERNAL_7590683b_4_k_cu_467bb525_280714cuda3std3__45__cpo5beginE,(_ZN40_INTERNAL_7590683b_4_k_cu_467bb525_280714cuda3std3__442_GLOBAL__N__7590683b_4_k_cu_467bb525_280716ignoreE - _ZN40_INTERNAL_7590683b_4_k_cu_467bb525_280714cuda3std3__45__cpo5beginE)
_ZN40_INTERNAL_7590683b_4_k_cu_467bb525_280714cuda3std3__45__cpo5beginE:
	.zero		1
	.type		_ZN40_INTERNAL_7590683b_4_k_cu_467bb525_280714cuda3std3__442_GLOBAL__N__7590683b_4_k_cu_467bb525_280716ignoreE,@object
	.size		_ZN40_INTERNAL_7590683b_4_k_cu_467bb525_280714cuda3std3__442_GLOBAL__N__7590683b_4_k_cu_467bb525_280716ignoreE,(_ZN40_INTERNAL_7590683b_4_k_cu_467bb525_280714cute7productE - _ZN40_INTERNAL_7590683b_4_k_cu_467bb525_280714cuda3std3__442_GLOBAL__N__7590683b_4_k_cu_467bb525_280716ignoreE)
_ZN40_INTERNAL_7590683b_4_k_cu_467bb525_280714cuda3std3__442_GLOBAL__N__7590683b_4_k_cu_467bb525_280716ignoreE:
	.zero		1
	.type		_ZN40_INTERNAL_7590683b_4_k_cu_467bb525_280714cute7productE,@object
	.size		_ZN40_INTERNAL_7590683b_4_k_cu_467bb525_280714cute7productE,(_ZN40_INTERNAL_7590683b_4_k_cu_467bb525_280714cuda3std3__45__cpo3endE - _ZN40_INTERNAL_7590683b_4_k_cu_467bb525_280714cute7productE)
_ZN40_INTERNAL_7590683b_4_k_cu_467bb525_280714cute7productE:
	.zero		1
	.type		_ZN40_INTERNAL_7590683b_4_k_cu_467bb525_280714cuda3std3__45__cpo3endE,@object
	.size		_ZN40_INTERNAL_7590683b_4_k_cu_467bb525_280714cuda3std3__45__cpo3endE,(_ZN40_INTERNAL_7590683b_4_k_cu_467bb525_280714cuda3std3__419piecewise_constructE - _ZN40_INTERNAL_7590683b_4_k_cu_467bb525_280714cuda3std3__45__cpo3endE)
_ZN40_INTERNAL_7590683b_4_k_cu_467bb525_280714cuda3std3__45__cpo3endE:
	.zero		1
	.type		_ZN40_INTERNAL_7590683b_4_k_cu_467bb525_280714cuda3std3__419piecewise_constructE,@object
	.size		_ZN40_INTERNAL_7590683b_4_k_cu_467bb525_280714cuda3std3__419piecewise_constructE,(_ZN40_INTERNAL_7590683b_4_k_cu_467bb525_280714cuda3std3__45__cpo4cendE - _ZN40_INTERNAL_7590683b_4_k_cu_467bb525_280714cuda3std3__419piecewise_constructE)
_ZN40_INTERNAL_7590683b_4_k_cu_467bb525_280714cuda3std3__419piecewise_constructE:
	.zero		1
	.type		_ZN40_INTERNAL_7590683b_4_k_cu_467bb525_280714cuda3std3__45__cpo4cendE,@object
	.size		_ZN40_INTERNAL_7590683b_4_k_cu_467bb525_280714cuda3std3__45__cpo4cendE,(_ZN40_INTERNAL_7590683b_4_k_cu_467bb525_280714cuda3std6ranges3__45__cpo4swapE - _ZN40_INTERNAL_7590683b_4_k_cu_467bb525_280714cuda3std3__45__cpo4cendE)
_ZN40_INTERNAL_7590683b_4_k_cu_467bb525_280714cuda3std3__45__cpo4cendE:
	.zero		1
	.type		_ZN40_INTERNAL_7590683b_4_k_cu_467bb525_280714cuda3std6ranges3__45__cpo4swapE,@object
	.size		_ZN40_INTERNAL_7590683b_4_k_cu_467bb525_280714cuda3std6ranges3__45__cpo4swapE,(.L_7 - _ZN40_INTERNAL_7590683b_4_k_cu_467bb525_280714cuda3std6ranges3__45__cpo4swapE)
_ZN40_INTERNAL_7590683b_4_k_cu_467bb525_280714cuda3std6ranges3__45__cpo4swapE:
	.zero		1
.L_7:


//--------------------- .nv.constant0._ZN7cutlass13device_kernelINS_4gemm6kernel13GemmUniversalIN4cute5tupleIJiiiiEEENS1_10collective13CollectiveMmaINS1_37MainloopSm90TmaGmmaWarpSpecializedFP8ILi4ENS5_IJNS4_1CILi1EEESB_SB_EEENS1_35KernelTmaWarpSpecializedCooperativeEEENS5_IJNSA_ILi256EEESF_NSA_ILi32EEEEEENS_12float_e5m2_tENS5_IJlSB_lEEESI_SJ_NS4_8TiledMMAINS4_8MMA_AtomIJNS4_4SM904GMMA31MMA_64x256x32_F32E5M2E5M2_SS_TNILNSN_7ScaleInE1ELSP_1EEEEEENS4_6LayoutINS5_IJNSA_ILi2EEESB_SB_EEENS5_IJSB_NSA_ILi0EEESV_EEEEENS5_IJNS4_10UnderscoreESY_SY_EEEEENS4_13SM90_TMA_LOADENS4_14ComposedLayoutINS4_7SwizzleILi1ELi4ELi3EEENS4_18smem_ptr_flag_bitsILi8EEENSS_INS5_IJNSA_ILi8EEESG_EEENS5_IJSG_SB_EEEEEEEvNS4_8identityES11_S1B_vS1C_EENS_8epilogue10collective6detail29Sm90TmaWarpSpecializedAdapterINS1F_15DefaultEpilogueISI_SJ_SJ_NS1E_6thread17LinearCombinationISI_Li1EffLNS1J_9ScaleType4KindE0ELNS_15FloatRoundStyleE2ESI_EENS1_15EpilogueDefaultEEEEEvvEEEEvNT_6ParamsE --------------------------
	.section	.nv.constant0._ZN7cutlass13device_kernelINS_4gemm6kernel13GemmUniversalIN4cute5tupleIJiiiiEEENS1_10collective13CollectiveMmaINS1_37MainloopSm90TmaGmmaWarpSpecializedFP8ILi4ENS5_IJNS4_1CILi1EEESB_SB_EEENS1_35KernelTmaWarpSpecializedCooperativeEEENS5_IJNSA_ILi256EEESF_NSA_ILi32EEEEEENS_12float_e5m2_tENS5_IJlSB_lEEESI_SJ_NS4_8TiledMMAINS4_8MMA_AtomIJNS4_4SM904GMMA31MMA_64x256x32_F32E5M2E5M2_SS_TNILNSN_7ScaleInE1ELSP_1EEEEEENS4_6LayoutINS5_IJNSA_ILi2EEESB_SB_EEENS5_IJSB_NSA_ILi0EEESV_EEEEENS5_IJNS4_10UnderscoreESY_SY_EEEEENS4_13SM90_TMA_LOADENS4_14ComposedLayoutINS4_7SwizzleILi1ELi4ELi3EEENS4_18smem_ptr_flag_bitsILi8EEENSS_INS5_IJNSA_ILi8EEESG_EEENS5_IJSG_SB_EEEEEEEvNS4_8identityES11_S1B_vS1C_EENS_8epilogue10collective6detail29Sm90TmaWarpSpecializedAdapterINS1F_15DefaultEpilogueISI_SJ_SJ_NS1E_6thread17LinearCombinationISI_Li1EffLNS1J_9ScaleType4KindE0ELNS_15FloatRoundStyleE2ESI_EENS1_15EpilogueDefaultEEEEEvvEEEEvNT_6ParamsE,"a",@progbits
	.sectionflags	@""
	.align	4
.nv.constant0._ZN7cutlass13device_kernelINS_4gemm6kernel13GemmUniversalIN4cute5tupleIJiiiiEEENS1_10collective13CollectiveMmaINS1_37MainloopSm90TmaGmmaWarpSpecializedFP8ILi4ENS5_IJNS4_1CILi1EEESB_SB_EEENS1_35KernelTmaWarpSpecializedCooperativeEEENS5_IJNSA_ILi256EEESF_NSA_ILi32EEEEEENS_12float_e5m2_tENS5_IJlSB_lEEESI_SJ_NS4_8TiledMMAINS4_8MMA_AtomIJNS4_4SM904GMMA31MMA_64x256x32_F32E5M2E5M2_SS_TNILNSN_7ScaleInE1ELSP_1EEEEEENS4_6LayoutINS5_IJNSA_ILi2EEESB_SB_EEENS5_IJSB_NSA_ILi0EEESV_EEEEENS5_IJNS4_10UnderscoreESY_SY_EEEEENS4_13SM90_TMA_LOADENS4_14ComposedLayoutINS4_7SwizzleILi1ELi4ELi3EEENS4_18smem_ptr_flag_bitsILi8EEENSS_INS5_IJNSA_ILi8EEESG_EEENS5_IJSG_SB_EEEEEEEvNS4_8identityES11_S1B_vS1C_EENS_8epilogue10collective6detail29Sm90TmaWarpSpecializedAdapterINS1F_15DefaultEpilogueISI_SJ_SJ_NS1E_6thread17LinearCombinationISI_Li1EffLNS1J_9ScaleType4KindE0ELNS_15FloatRoundStyleE2ESI_EENS1_15EpilogueDefaultEEEEEvvEEEEvNT_6ParamsE:
	.zero		1664


//--------------------- SYMBOLS --------------------------

	.type		.nv.reservedSmem.offset0,@object
	.size		.nv.reservedSmem.offset0,0x4
